	.target	sm_90a

	.elftype	@"ET_EXEC"


//--------------------- .note.nv.tkinfo           --------------------------
	.section	.note.nv.tkinfo,"",@"SHT_NOTE"
	.sectionflags	@"SHF_NOTE_NV_TKINFO"
	.tkinfo
        /*0018*/ 	.word	0x00000002
        /*0030*/ 	.string	""
        /*0030*/ 	.string	"ptxas"
        /*0030*/ 	.string	"Cuda compilation tools, release 13.0, V13.0.88"
        /*0030*/ 	.string	"Build cuda_13.0.r13.0/compiler.36424714_0"
        /*0030*/ 	.string	"-arch sm_90a -m 64 "



//--------------------- .note.nv.cuinfo           --------------------------
	.section	.note.nv.cuinfo,"",@"SHT_NOTE"
	.sectionflags	@"SHF_NOTE_NV_CUINFO"
        /*0018*/ 	.short	0x0002
        /*001a*/ 	.short	0x005a
        /*001c*/ 	.short	0x0082
	.zero		2


//--------------------- .nv.info                  --------------------------
	.section	.nv.info,"",@"SHT_CUDA_INFO"
	.align	4


	//----- nvinfo : EIATTR_REGCOUNT
	.align		4
        /*0000*/ 	.byte	0x04, 0x2f
        /*0002*/ 	.short	(.L_15 - .L_14)
	.align		4
.L_14:
        /*0004*/ 	.word	index@(_ZN7cutlass13device_kernelINS_4gemm6kernel13GemmUniversalIN4cute5tupleIJiiiiEEENS1_10collective13CollectiveMmaINS1_34MainloopSm90TmaGmmaWarpSpecializedILi6ENS5_IJNS4_1CILi4EEENSA_ILi2EEENSA_ILi1EEEEEENS1_35KernelTmaWarpSpecializedCooperativeEEENS5_IJNSA_ILi128EEESH_NSA_ILi64EEEEEENS_6half_tENS5_IJSD_llEEESK_SL_NS4_8TiledMMAINS4_8MMA_AtomIJNS4_4SM904GMMA26MMA_64x128x16_F32F16F16_SSILNSP_5MajorE1ELSR_1ELNSP_7ScaleInE1ELSS_1EEEEEENS4_6LayoutINS5_IJSC_SD_SD_EEENS5_IJSD_NSA_ILi0EEESX_EEEEENS5_IJNS4_10UnderscoreES10_S10_EEEEENS4_23SM90_TMA_LOAD_MULTICASTENS4_14ComposedLayoutINS4_7SwizzleILi3ELi4ELi3EEENS4_18smem_ptr_flag_bitsILi16EEENSV_INS5_IJSI_NSA_ILi8EEEEEENS5_IJSD_SI_EEEEEEEvNS4_8identityES13_S1D_vS1E_EENS_8epilogue10collective6detail29Sm90TmaWarpSpecializedAdapterINS1H_15DefaultEpilogueISK_NS5_IJlSD_lEEES1L_NS1G_6thread17LinearCombinationISK_Li1EffLNS1M_9ScaleType4KindE0ELNS_15FloatRoundStyleE2ESK_EENS1_15EpilogueDefaultEEEEEvvEEEEvNT_6ParamsE)
        /*0008*/ 	.word	0x000000a8


	//----- nvinfo : EIATTR_FRAME_SIZE
	.align		4
.L_15:
        /*000c*/ 	.byte	0x04, 0x11
        /*000e*/ 	.short	(.L_17 - .L_16)
	.align		4
.L_16:
        /*0010*/ 	.word	index@(_ZN7cutlass13device_kernelINS_4gemm6kernel13GemmUniversalIN4cute5tupleIJiiiiEEENS1_10collective13CollectiveMmaINS1_34MainloopSm90TmaGmmaWarpSpecializedILi6ENS5_IJNS4_1CILi4EEENSA_ILi2EEENSA_ILi1EEEEEENS1_35KernelTmaWarpSpecializedCooperativeEEENS5_IJNSA_ILi128EEESH_NSA_ILi64EEEEEENS_6half_tENS5_IJSD_llEEESK_SL_NS4_8TiledMMAINS4_8MMA_AtomIJNS4_4SM904GMMA26MMA_64x128x16_F32F16F16_SSILNSP_5MajorE1ELSR_1ELNSP_7ScaleInE1ELSS_1EEEEEENS4_6LayoutINS5_IJSC_SD_SD_EEENS5_IJSD_NSA_ILi0EEESX_EEEEENS5_IJNS4_10UnderscoreES10_S10_EEEEENS4_23SM90_TMA_LOAD_MULTICASTENS4_14ComposedLayoutINS4_7SwizzleILi3ELi4ELi3EEENS4_18smem_ptr_flag_bitsILi16EEENSV_INS5_IJSI_NSA_ILi8EEEEEENS5_IJSD_SI_EEEEEEEvNS4_8identityES13_S1D_vS1E_EENS_8epilogue10collective6detail29Sm90TmaWarpSpecializedAdapterINS1H_15DefaultEpilogueISK_NS5_IJlSD_lEEES1L_NS1G_6thread17LinearCombinationISK_Li1EffLNS1M_9ScaleType4KindE0ELNS_15FloatRoundStyleE2ESK_EENS1_15EpilogueDefaultEEEEEvvEEEEvNT_6ParamsE)
        /*0014*/ 	.word	0x00000000


	//----- nvinfo : EIATTR_MIN_STACK_SIZE
	.align		4
.L_17:
        /*0018*/ 	.byte	0x04, 0x12
        /*001a*/ 	.short	(.L_19 - .L_18)
	.align		4
.L_18:
        /*001c*/ 	.word	index@(_ZN7cutlass13device_kernelINS_4gemm6kernel13GemmUniversalIN4cute5tupleIJiiiiEEENS1_10collective13CollectiveMmaINS1_34MainloopSm90TmaGmmaWarpSpecializedILi6ENS5_IJNS4_1CILi4EEENSA_ILi2EEENSA_ILi1EEEEEENS1_35KernelTmaWarpSpecializedCooperativeEEENS5_IJNSA_ILi128EEESH_NSA_ILi64EEEEEENS_6half_tENS5_IJSD_llEEESK_SL_NS4_8TiledMMAINS4_8MMA_AtomIJNS4_4SM904GMMA26MMA_64x128x16_F32F16F16_SSILNSP_5MajorE1ELSR_1ELNSP_7ScaleInE1ELSS_1EEEEEENS4_6LayoutINS5_IJSC_SD_SD_EEENS5_IJSD_NSA_ILi0EEESX_EEEEENS5_IJNS4_10UnderscoreES10_S10_EEEEENS4_23SM90_TMA_LOAD_MULTICASTENS4_14ComposedLayoutINS4_7SwizzleILi3ELi4ELi3EEENS4_18smem_ptr_flag_bitsILi16EEENSV_INS5_IJSI_NSA_ILi8EEEEEENS5_IJSD_SI_EEEEEEEvNS4_8identityES13_S1D_vS1E_EENS_8epilogue10collective6detail29Sm90TmaWarpSpecializedAdapterINS1H_15DefaultEpilogueISK_NS5_IJlSD_lEEES1L_NS1G_6thread17LinearCombinationISK_Li1EffLNS1M_9ScaleType4KindE0ELNS_15FloatRoundStyleE2ESK_EENS1_15EpilogueDefaultEEEEEvvEEEEvNT_6ParamsE)
        /*0020*/ 	.word	0x00000000
.L_19:


//--------------------- .nv.compat                --------------------------
	.section	.nv.compat,"",@"SHT_CUDA_COMPAT_INFO"
	.align	4
        /*0000*/ 	.byte	0x02, 0x09, 0x01, 0x00, 0x02, 0x02, 0x04, 0x00, 0x02, 0x05, 0x05, 0x00, 0x03, 0x07, 0x01, 0x01
        /*0010*/ 	.byte	0x02, 0x03, 0x01, 0x00, 0x02, 0x06, 0x01, 0x00, 0x04, 0x0b, 0x08, 0x00, 0x00, 0x00, 0x00, 0x00
        /*0020*/ 	.byte	0x00, 0x00, 0x00, 0x00


//--------------------- .nv.info._ZN7cutlass13device_kernelINS_4gemm6kernel13GemmUniversalIN4cute5tupleIJiiiiEEENS1_10collective13CollectiveMmaINS1_34MainloopSm90TmaGmmaWarpSpecializedILi6ENS5_IJNS4_1CILi4EEENSA_ILi2EEENSA_ILi1EEEEEENS1_35KernelTmaWarpSpecializedCooperativeEEENS5_IJNSA_ILi128EEESH_NSA_ILi64EEEEEENS_6half_tENS5_IJSD_llEEESK_SL_NS4_8TiledMMAINS4_8MMA_AtomIJNS4_4SM904GMMA26MMA_64x128x16_F32F16F16_SSILNSP_5MajorE1ELSR_1ELNSP_7ScaleInE1ELSS_1EEEEEENS4_6LayoutINS5_IJSC_SD_SD_EEENS5_IJSD_NSA_ILi0EEESX_EEEEENS5_IJNS4_10UnderscoreES10_S10_EEEEENS4_23SM90_TMA_LOAD_MULTICASTENS4_14ComposedLayoutINS4_7SwizzleILi3ELi4ELi3EEENS4_18smem_ptr_flag_bitsILi16EEENSV_INS5_IJSI_NSA_ILi8EEEEEENS5_IJSD_SI_EEEEEEEvNS4_8identityES13_S1D_vS1E_EENS_8epilogue10collective6detail29Sm90TmaWarpSpecializedAdapterINS1H_15DefaultEpilogueISK_NS5_IJlSD_lEEES1L_NS1G_6thread17LinearCombinationISK_Li1EffLNS1M_9ScaleType4KindE0ELNS_15FloatRoundStyleE2ESK_EENS1_15EpilogueDefaultEEEEEvvEEEEvNT_6ParamsE --------------------------
	.section	.nv.info._ZN7cutlass13device_kernelINS_4gemm6kernel13GemmUniversalIN4cute5tupleIJiiiiEEENS1_10collective13CollectiveMmaINS1_34MainloopSm90TmaGmmaWarpSpecializedILi6ENS5_IJNS4_1CILi4EEENSA_ILi2EEENSA_ILi1EEEEEENS1_35KernelTmaWarpSpecializedCooperativeEEENS5_IJNSA_ILi128EEESH_NSA_ILi64EEEEEENS_6half_tENS5_IJSD_llEEESK_SL_NS4_8TiledMMAINS4_8MMA_AtomIJNS4_4SM904GMMA26MMA_64x128x16_F32F16F16_SSILNSP_5MajorE1ELSR_1ELNSP_7ScaleInE1ELSS_1EEEEEENS4_6LayoutINS5_IJSC_SD_SD_EEENS5_IJSD_NSA_ILi0EEESX_EEEEENS5_IJNS4_10UnderscoreES10_S10_EEEEENS4_23SM90_TMA_LOAD_MULTICASTENS4_14ComposedLayoutINS4_7SwizzleILi3ELi4ELi3EEENS4_18smem_ptr_flag_bitsILi16EEENSV_INS5_IJSI_NSA_ILi8EEEEEENS5_IJSD_SI_EEEEEEEvNS4_8identityES13_S1D_vS1E_EENS_8epilogue10collective6detail29Sm90TmaWarpSpecializedAdapterINS1H_15DefaultEpilogueISK_NS5_IJlSD_lEEES1L_NS1G_6thread17LinearCombinationISK_Li1EffLNS1M_9ScaleType4KindE0ELNS_15FloatRoundStyleE2ESK_EENS1_15EpilogueDefaultEEEEEvvEEEEvNT_6ParamsE,"",@"SHT_CUDA_INFO"
	.sectionflags	@""
	.align	4


	//----- nvinfo : EIATTR_CUDA_API_VERSION
	.align		4
        /*0000*/ 	.byte	0x04, 0x37
        /*0002*/ 	.short	(.L_21 - .L_20)
.L_20:
        /*0004*/ 	.word	0x00000082


	//----- nvinfo : EIATTR_KPARAM_INFO
	.align		4
.L_21:
        /*0008*/ 	.byte	0x04, 0x17
        /*000a*/ 	.short	(.L_23 - .L_22)
.L_22:
        /*000c*/ 	.word	0x00000000
        /*0010*/ 	.short	0x0000
        /*0012*/ 	.short	0x0070
        /*0014*/ 	.byte	0x00, 0xf0, 0x01, 0x10


	//----- nvinfo : EIATTR_SPARSE_MMA_MASK
	.align		4
.L_23:
        /*0018*/ 	.byte	0x03, 0x50
        /*001a*/ 	.short	0x0000


	//----- nvinfo : EIATTR_MAXREG_COUNT
	.align		4
        /*001c*/ 	.byte	0x03, 0x1b
        /*001e*/ 	.short	0x00a8


	//----- nvinfo : EIATTR_NUM_BARRIERS
	.align		4
        /*0020*/ 	.byte	0x02, 0x4c
        /*0022*/ 	.byte	0x01
	.zero		1


	//----- nvinfo : EIATTR_EXTERNS
	.align		4
        /*0024*/ 	.byte	0x04, 0x0f
        /*0026*/ 	.short	(.L_25 - .L_24)


	//   ....[0]....
	.align		4
.L_24:
        /*0028*/ 	.word	index@(__assertfail)


	//----- nvinfo : EIATTR_MERCURY_ISA_VERSION
	.align		4
.L_25:
        /*002c*/ 	.byte	0x03, 0x5f
        /*002e*/ 	.short	0x0101


	//----- nvinfo : EIATTR_INT_WARP_WIDE_INSTR_OFFSETS
	.align		4
        /*0030*/ 	.byte	0x04, 0x31
        /*0032*/ 	.short	(.L_27 - .L_26)


	//   ....[0]....
.L_26:
        /*0034*/ 	.word	0x00000520


	//   ....[1]....
        /*0038*/ 	.word	0x00000540


	//   ....[2]....
        /*003c*/ 	.word	0x000006f0


	//   ....[3]....
        /*0040*/ 	.word	0x00001f50


	//----- nvinfo : EIATTR_COOP_GROUP_MASK_REGIDS
	.align		4
.L_27:
        /*0044*/ 	.byte	0x04, 0x29
        /*0046*/ 	.short	(.L_29 - .L_28)


	//   ....[0]....
.L_28:
        /*0048*/ 	.word	0xffffffff


	//   ....[1]....
        /*004c*/ 	.word	0xffffffff


	//   ....[2]....
        /*0050*/ 	.word	0xffffffff


	//   ....[3]....
        /*0054*/ 	.word	0xffffffff


	//   ....[4]....
        /*0058*/ 	.word	0xffffffff


	//   ....[5]....
        /*005c*/ 	.word	0xffffffff


	//----- nvinfo : EIATTR_COOP_GROUP_INSTR_OFFSETS
	.align		4
.L_29:
        /*0060*/ 	.byte	0x04, 0x28
        /*0062*/ 	.short	(.L_31 - .L_30)


	//   ....[0]....
.L_30:
        /*0064*/ 	.word	0x00000060


	//   ....[1]....
        /*0068*/ 	.word	0x00000070


	//   ....[2]....
        /*006c*/ 	.word	0x00000130


	//   ....[3]....
        /*0070*/ 	.word	0x00000340


	//   ....[4]....
        /*0074*/ 	.word	0x00000860


	//   ....[5]....
        /*0078*/ 	.word	0x000014e0


	//----- nvinfo : EIATTR_REG_RECONFIG
	.align		4
.L_31:
        /*007c*/ 	.byte	0x01, 0x54
	.zero		2


	//----- nvinfo : EIATTR_SYSCALL_OFFSETS
	.align		4
        /*0080*/ 	.byte	0x04, 0x46
        /*0082*/ 	.short	(.L_33 - .L_32)


	//   ....[0]....
.L_32:
        /*0084*/ 	.word	0x000016c0


	//----- nvinfo : EIATTR_MBARRIER_INSTR_OFFSETS
	.align		4
.L_33:
        /*0088*/ 	.byte	0x04, 0x39
        /*008a*/ 	.short	(.L_35 - .L_34)


	//   ....[0]....
.L_34:
        /*008c*/ 	.word	0x00000250
        /*0090*/ 	.word	0x000000ff
        /*0094*/ 	.word	0x00000000
        /*0098*/ 	.short	0x0100
        /*009a*/ 	.byte	0x08
	.zero		1


	//   ....[1]....
        /*009c*/ 	.word	0x00000260
        /*00a0*/ 	.word	0x000000ff
        /*00a4*/ 	.word	0x00000030
        /*00a8*/ 	.short	0x0100
        /*00aa*/ 	.byte	0x08
	.zero		1


	//   ....[2]....
        /*00ac*/ 	.word	0x00000270
        /*00b0*/ 	.word	0x000000ff
        /*00b4*/ 	.word	0x00000008
        /*00b8*/ 	.short	0x0100
        /*00ba*/ 	.byte	0x08
	.zero		1


	//   ....[3]....
        /*00bc*/ 	.word	0x00000280
        /*00c0*/ 	.word	0x000000ff
        /*00c4*/ 	.word	0x00000038
        /*00c8*/ 	.short	0x0100
        /*00ca*/ 	.byte	0x08
	.zero		1


	//   ....[4]....
        /*00cc*/ 	.word	0x00000290
        /*00d0*/ 	.word	0x000000ff
        /*00d4*/ 	.word	0x00000010
        /*00d8*/ 	.short	0x0100
        /*00da*/ 	.byte	0x08
	.zero		1


	//   ....[5]....
        /*00dc*/ 	.word	0x000002a0
        /*00e0*/ 	.word	0x000000ff
        /*00e4*/ 	.word	0x00000040
        /*00e8*/ 	.short	0x0100
        /*00ea*/ 	.byte	0x08
	.zero		1


	//   ....[6]....
        /*00ec*/ 	.word	0x000002b0
        /*00f0*/ 	.word	0x000000ff
        /*00f4*/ 	.word	0x00000018
        /*00f8*/ 	.short	0x0100
        /*00fa*/ 	.byte	0x08
	.zero		1


	//   ....[7]....
        /*00fc*/ 	.word	0x000002c0
        /*0100*/ 	.word	0x000000ff
        /*0104*/ 	.word	0x00000048
        /*0108*/ 	.short	0x0100
        /*010a*/ 	.byte	0x08
	.zero		1


	//   ....[8]....
        /*010c*/ 	.word	0x000002d0
        /*0110*/ 	.word	0x000000ff
        /*0114*/ 	.word	0x00000020
        /*0118*/ 	.short	0x0100
        /*011a*/ 	.byte	0x08
	.zero		1


	//   ....[9]....
        /*011c*/ 	.word	0x000002e0
        /*0120*/ 	.word	0x000000ff
        /*0124*/ 	.word	0x00000050
        /*0128*/ 	.short	0x0100
        /*012a*/ 	.byte	0x08
	.zero		1


	//   ....[10]....
        /*012c*/ 	.word	0x000002f0
        /*0130*/ 	.word	0x000000ff
        /*0134*/ 	.word	0x00000028
        /*0138*/ 	.short	0x0100
        /*013a*/ 	.byte	0x08
	.zero		1


	//   ....[11]....
        /*013c*/ 	.word	0x00000300
        /*0140*/ 	.word	0x000000ff
        /*0144*/ 	.word	0x00000058
        /*0148*/ 	.short	0x0100
        /*014a*/ 	.byte	0x08
	.zero		1


	//   ....[12]....
        /*014c*/ 	.word	0x00000770
        /*0150*/ 	.word	0x000000ff
        /*0154*/ 	.word	0x00000070
        /*0158*/ 	.short	0x0100
        /*015a*/ 	.byte	0x06
	.zero		1


	//   ....[13]....
        /*015c*/ 	.word	0x00000810
        /*0160*/ 	.word	0x000000ff
        /*0164*/ 	.word	0x00000078
        /*0168*/ 	.short	0x0100
        /*016a*/ 	.byte	0x06
	.zero		1


	//   ....[14]....
        /*016c*/ 	.word	0x00001780
        /*0170*/ 	.word	0x00000003
        /*0174*/ 	.word	0x00000000
        /*0178*/ 	.short	0x010a
        /*017a*/ 	.byte	0x3f
	.zero		1


	//   ....[15]....
        /*017c*/ 	.word	0x000017e0
        /*0180*/ 	.word	0x00000003
        /*0184*/ 	.word	0x00000000
        /*0188*/ 	.short	0x010a
        /*018a*/ 	.byte	0x3f
	.zero		1


	//   ....[16]....
        /*018c*/ 	.word	0x00001b60
        /*0190*/ 	.word	0x00000005
        /*0194*/ 	.word	0x00000000
        /*0198*/ 	.short	0x010a
        /*019a*/ 	.byte	0x3f
	.zero		1


	//   ....[17]....
        /*019c*/ 	.word	0x00001ba0
        /*01a0*/ 	.word	0x00000005
        /*01a4*/ 	.word	0x00000000
        /*01a8*/ 	.short	0x010a
        /*01aa*/ 	.byte	0x3f
	.zero		1


	//   ....[18]....
        /*01ac*/ 	.word	0x00001e00
        /*01b0*/ 	.word	0x00000004
        /*01b4*/ 	.word	0x00000000
        /*01b8*/ 	.short	0x0101
        /*01ba*/ 	.byte	0x3f
	.zero		1


	//   ....[19]....
        /*01bc*/ 	.word	0x00001ff0
        /*01c0*/ 	.word	0x00000000
        /*01c4*/ 	.word	0x00000000
        /*01c8*/ 	.short	0x0101
        /*01ca*/ 	.byte	0x3f
	.zero		1


	//   ....[20]....
        /*01cc*/ 	.word	0x00007270
        /*01d0*/ 	.word	0x00000015
        /*01d4*/ 	.word	0x00000030
        /*01d8*/ 	.short	0x010a
        /*01da*/ 	.byte	0x3f
	.zero		1


	//   ....[21]....
        /*01dc*/ 	.word	0x00007700
        /*01e0*/ 	.word	0x00000006
        /*01e4*/ 	.word	0x00000078
        /*01e8*/ 	.short	0x0101
        /*01ea*/ 	.byte	0x3f
	.zero		1


	//   ....[22]....
        /*01ec*/ 	.word	0x00007e30
        /*01f0*/ 	.word	0x00000007
        /*01f4*/ 	.word	0x00000000
        /*01f8*/ 	.short	0x010a
        /*01fa*/ 	.byte	0x3f
	.zero		1


	//   ....[23]....
        /*01fc*/ 	.word	0x00007eb0
        /*0200*/ 	.word	0x00000008
        /*0204*/ 	.word	0x00000000
        /*0208*/ 	.short	0x010a
        /*020a*/ 	.byte	0x3f
	.zero		1


	//   ....[24]....
        /*020c*/ 	.word	0x00007f40
        /*0210*/ 	.word	0x00000009
        /*0214*/ 	.word	0x00000000
        /*0218*/ 	.short	0x010a
        /*021a*/ 	.byte	0x3f
	.zero		1


	//   ....[25]....
        /*021c*/ 	.word	0x00007fd0
        /*0220*/ 	.word	0x00000008
        /*0224*/ 	.word	0x00000000
        /*0228*/ 	.short	0x010a
        /*022a*/ 	.byte	0x3f
	.zero		1


	//   ....[26]....
        /*022c*/ 	.word	0x00008060
        /*0230*/ 	.word	0x0000000b
        /*0234*/ 	.word	0x00000000
        /*0238*/ 	.short	0x010a
        /*023a*/ 	.byte	0x3f
	.zero		1


	//   ....[27]....
        /*023c*/ 	.word	0x000080f0
        /*0240*/ 	.word	0x00000003
        /*0244*/ 	.word	0x00000000
        /*0248*/ 	.short	0x010a
        /*024a*/ 	.byte	0x3f
	.zero		1


	//   ....[28]....
        /*024c*/ 	.word	0x00008150
        /*0250*/ 	.word	0x00000003
        /*0254*/ 	.word	0x00000000
        /*0258*/ 	.short	0x010a
        /*025a*/ 	.byte	0x3f
	.zero		1


	//   ....[29]....
        /*025c*/ 	.word	0x000081a0
        /*0260*/ 	.word	0x00000005
        /*0264*/ 	.word	0x00000000
        /*0268*/ 	.short	0x010a
        /*026a*/ 	.byte	0x3f
	.zero		1


	//   ....[30]....
        /*026c*/ 	.word	0x00008270
        /*0270*/ 	.word	0x00000015
        /*0274*/ 	.word	0x00000030
        /*0278*/ 	.short	0x010a
        /*027a*/ 	.byte	0x3f
	.zero		1


	//   ....[31]....
        /*027c*/ 	.word	0x00008340
        /*0280*/ 	.word	0x00000007
        /*0284*/ 	.word	0x00000000
        /*0288*/ 	.short	0x010a
        /*028a*/ 	.byte	0x3f
	.zero		1


	//   ....[32]....
        /*028c*/ 	.word	0x00008390
        /*0290*/ 	.word	0x00000008
        /*0294*/ 	.word	0x00000000
        /*0298*/ 	.short	0x010a
        /*029a*/ 	.byte	0x3f
	.zero		1


	//   ....[33]....
        /*029c*/ 	.word	0x000083e0
        /*02a0*/ 	.word	0x00000009
        /*02a4*/ 	.word	0x00000000
        /*02a8*/ 	.short	0x010a
        /*02aa*/ 	.byte	0x3f
	.zero		1


	//   ....[34]....
        /*02ac*/ 	.word	0x00008430
        /*02b0*/ 	.word	0x00000008
        /*02b4*/ 	.word	0x00000000
        /*02b8*/ 	.short	0x010a
        /*02ba*/ 	.byte	0x3f
	.zero		1


	//   ....[35]....
        /*02bc*/ 	.word	0x00008480
        /*02c0*/ 	.word	0x0000000b
        /*02c4*/ 	.word	0x00000000
        /*02c8*/ 	.short	0x010a
        /*02ca*/ 	.byte	0x3f
	.zero		1


	//----- nvinfo : EIATTR_NUM_MBARRIERS
	.align		4
.L_35:
        /*02cc*/ 	.byte	0x03, 0x38
        /*02ce*/ 	.short	0x000e


	//----- nvinfo : EIATTR_EXIT_INSTR_OFFSETS
	.align		4
        /*02d0*/ 	.byte	0x04, 0x1c
        /*02d2*/ 	.short	(.L_37 - .L_36)


	//   ....[0]....
.L_36:
        /*02d4*/ 	.word	0x00000a30


	//   ....[1]....
        /*02d8*/ 	.word	0x00001240


	//   ....[2]....
        /*02dc*/ 	.word	0x000068a0


	//   ....[3]....
        /*02e0*/ 	.word	0x00006e00


	//   ....[4]....
        /*02e4*/ 	.word	0x00008140


	//----- nvinfo : EIATTR_MAX_THREADS
	.align		4
.L_37:
        /*02e8*/ 	.byte	0x04, 0x05
        /*02ea*/ 	.short	(.L_39 - .L_38)
.L_38:
        /*02ec*/ 	.word	0x00000180
        /*02f0*/ 	.word	0x00000001
        /*02f4*/ 	.word	0x00000001


	//----- nvinfo : EIATTR_CRS_STACK_SIZE
	.align		4
.L_39:
        /*02f8*/ 	.byte	0x04, 0x1e
        /*02fa*/ 	.short	(.L_41 - .L_40)
.L_40:
        /*02fc*/ 	.word	0x00000000


	//----- nvinfo : EIATTR_CBANK_PARAM_SIZE
	.align		4
.L_41:
        /*0300*/ 	.byte	0x03, 0x19
        /*0302*/ 	.short	0x0470


	//----- nvinfo : EIATTR_PARAM_CBANK
	.align		4
        /*0304*/ 	.byte	0x04, 0x0a
        /*0306*/ 	.short	(.L_43 - .L_42)
	.align		4
.L_42:
        /*0308*/ 	.word	index@(.nv.constant0._ZN7cutlass13device_kernelINS_4gemm6kernel13GemmUniversalIN4cute5tupleIJiiiiEEENS1_10collective13CollectiveMmaINS1_34MainloopSm90TmaGmmaWarpSpecializedILi6ENS5_IJNS4_1CILi4EEENSA_ILi2EEENSA_ILi1EEEEEENS1_35KernelTmaWarpSpecializedCooperativeEEENS5_IJNSA_ILi128EEESH_NSA_ILi64EEEEEENS_6half_tENS5_IJSD_llEEESK_SL_NS4_8TiledMMAINS4_8MMA_AtomIJNS4_4SM904GMMA26MMA_64x128x16_F32F16F16_SSILNSP_5MajorE1ELSR_1ELNSP_7ScaleInE1ELSS_1EEEEEENS4_6LayoutINS5_IJSC_SD_SD_EEENS5_IJSD_NSA_ILi0EEESX_EEEEENS5_IJNS4_10UnderscoreES10_S10_EEEEENS4_23SM90_TMA_LOAD_MULTICASTENS4_14ComposedLayoutINS4_7SwizzleILi3ELi4ELi3EEENS4_18smem_ptr_flag_bitsILi16EEENSV_INS5_IJSI_NSA_ILi8EEEEEENS5_IJSD_SI_EEEEEEEvNS4_8identityES13_S1D_vS1E_EENS_8epilogue10collective6detail29Sm90TmaWarpSpecializedAdapterINS1H_15DefaultEpilogueISK_NS5_IJlSD_lEEES1L_NS1G_6thread17LinearCombinationISK_Li1EffLNS1M_9ScaleType4KindE0ELNS_15FloatRoundStyleE2ESK_EENS1_15EpilogueDefaultEEEEEvvEEEEvNT_6ParamsE)
        /*030c*/ 	.short	0x0210
        /*030e*/ 	.short	0x0470


	//----- nvinfo : EIATTR_SW_WAR
	.align		4
.L_43:
        /*0310*/ 	.byte	0x04, 0x36
        /*0312*/ 	.short	(.L_45 - .L_44)
.L_44:
        /*0314*/ 	.word	0x00000008
.L_45:


//--------------------- .nv.callgraph             --------------------------
	.section	.nv.callgraph,"",@"SHT_CUDA_CALLGRAPH"
	.align	4
	.sectionentsize	8
	.align		4
        /*0000*/ 	.word	0x00000000
	.align		4
        /*0004*/ 	.word	0xffffffff
	.align		4
        /*0008*/ 	.word	index@(_ZN7cutlass13device_kernelINS_4gemm6kernel13GemmUniversalIN4cute5tupleIJiiiiEEENS1_10collective13CollectiveMmaINS1_34MainloopSm90TmaGmmaWarpSpecializedILi6ENS5_IJNS4_1CILi4EEENSA_ILi2EEENSA_ILi1EEEEEENS1_35KernelTmaWarpSpecializedCooperativeEEENS5_IJNSA_ILi128EEESH_NSA_ILi64EEEEEENS_6half_tENS5_IJSD_llEEESK_SL_NS4_8TiledMMAINS4_8MMA_AtomIJNS4_4SM904GMMA26MMA_64x128x16_F32F16F16_SSILNSP_5MajorE1ELSR_1ELNSP_7ScaleInE1ELSS_1EEEEEENS4_6LayoutINS5_IJSC_SD_SD_EEENS5_IJSD_NSA_ILi0EEESX_EEEEENS5_IJNS4_10UnderscoreES10_S10_EEEEENS4_23SM90_TMA_LOAD_MULTICASTENS4_14ComposedLayoutINS4_7SwizzleILi3ELi4ELi3EEENS4_18smem_ptr_flag_bitsILi16EEENSV_INS5_IJSI_NSA_ILi8EEEEEENS5_IJSD_SI_EEEEEEEvNS4_8identityES13_S1D_vS1E_EENS_8epilogue10collective6detail29Sm90TmaWarpSpecializedAdapterINS1H_15DefaultEpilogueISK_NS5_IJlSD_lEEES1L_NS1G_6thread17LinearCombinationISK_Li1EffLNS1M_9ScaleType4KindE0ELNS_15FloatRoundStyleE2ESK_EENS1_15EpilogueDefaultEEEEEvvEEEEvNT_6ParamsE)
	.align		4
        /*000c*/ 	.word	index@(__assertfail)
	.align		4
        /*0010*/ 	.word	0x00000000
	.align		4
        /*0014*/ 	.word	0xfffffffe
	.align		4
        /*0018*/ 	.word	0x00000000
	.align		4
        /*001c*/ 	.word	0xfffffffd
	.align		4
        /*0020*/ 	.word	0x00000000
	.align		4
        /*0024*/ 	.word	0xfffffffc


//--------------------- .nv.constant4             --------------------------
	.section	.nv.constant4,"a",@progbits
	.align	8
	.align		8
.nv.constant4:
        /*0000*/ 	.dword	__assertfail
	.align		8
        /*0008*/ 	.dword	__unnamed_1
	.align		8
        /*0010*/ 	.dword	_ZN40_INTERNAL_2ac1f314_4_k_cu_a795173f_239924cuda3std3__45__cpo5beginE
	.align		8
        /*0018*/ 	.dword	_ZN40_INTERNAL_2ac1f314_4_k_cu_a795173f_239924cuda3std3__45__cpo3endE
	.align		8
        /*0020*/ 	.dword	_ZN40_INTERNAL_2ac1f314_4_k_cu_a795173f_239924cuda3std3__45__cpo6cbeginE
	.align		8
        /*0028*/ 	.dword	_ZN40_INTERNAL_2ac1f314_4_k_cu_a795173f_239924cuda3std3__45__cpo4cendE
	.align		8
        /*0030*/ 	.dword	_ZN40_INTERNAL_2ac1f314_4_k_cu_a795173f_239924cuda3std3__442_GLOBAL__N__2ac1f314_4_k_cu_a795173f_239926ignoreE
	.align		8
        /*0038*/ 	.dword	_ZN40_INTERNAL_2ac1f314_4_k_cu_a795173f_239924cuda3std3__419piecewise_constructE
	.align		8
        /*0040*/ 	.dword	_ZN40_INTERNAL_2ac1f314_4_k_cu_a795173f_239924cuda3std3__48in_placeE
	.align		8
        /*0048*/ 	.dword	_ZN40_INTERNAL_2ac1f314_4_k_cu_a795173f_239924cuda3std6ranges3__45__cpo4swapE
	.align		8
        /*0050*/ 	.dword	_ZN40_INTERNAL_2ac1f314_4_k_cu_a795173f_239924cuda3std6ranges3__45__cpo9iter_moveE
	.align		8
        /*0058*/ 	.dword	_ZN40_INTERNAL_2ac1f314_4_k_cu_a795173f_239924cute7productE
	.align		8
        /*0060*/ 	.dword	_ZN40_INTERNAL_2ac1f314_4_k_cu_a795173f_239924cute1_E
	.align		8
        /*0068*/ 	.dword	$str$22
	.align		8
        /*0070*/ 	.dword	$str$23


//--------------------- .text._ZN7cutlass13device_kernelINS_4gemm6kernel13GemmUniversalIN4cute5tupleIJiiiiEEENS1_10collective13CollectiveMmaINS1_34MainloopSm90TmaGmmaWarpSpecializedILi6ENS5_IJNS4_1CILi4EEENSA_ILi2EEENSA_ILi1EEEEEENS1_35KernelTmaWarpSpecializedCooperativeEEENS5_IJNSA_ILi128EEESH_NSA_ILi64EEEEEENS_6half_tENS5_IJSD_llEEESK_SL_NS4_8TiledMMAINS4_8MMA_AtomIJNS4_4SM904GMMA26MMA_64x128x16_F32F16F16_SSILNSP_5MajorE1ELSR_1ELNSP_7ScaleInE1ELSS_1EEEEEENS4_6LayoutINS5_IJSC_SD_SD_EEENS5_IJSD_NSA_ILi0EEESX_EEEEENS5_IJNS4_10UnderscoreES10_S10_EEEEENS4_23SM90_TMA_LOAD_MULTICASTENS4_14ComposedLayoutINS4_7SwizzleILi3ELi4ELi3EEENS4_18smem_ptr_flag_bitsILi16EEENSV_INS5_IJSI_NSA_ILi8EEEEEENS5_IJSD_SI_EEEEEEEvNS4_8identityES13_S1D_vS1E_EENS_8epilogue10collective6detail29Sm90TmaWarpSpecializedAdapterINS1H_15DefaultEpilogueISK_NS5_IJlSD_lEEES1L_NS1G_6thread17LinearCombinationISK_Li1EffLNS1M_9ScaleType4KindE0ELNS_15FloatRoundStyleE2ESK_EENS1_15EpilogueDefaultEEEEEvvEEEEvNT_6ParamsE --------------------------
	.section	.text._ZN7cutlass13device_kernelINS_4gemm6kernel13GemmUniversalIN4cute5tupleIJiiiiEEENS1_10collective13CollectiveMmaINS1_34MainloopSm90TmaGmmaWarpSpecializedILi6ENS5_IJNS4_1CILi4EEENSA_ILi2EEENSA_ILi1EEEEEENS1_35KernelTmaWarpSpecializedCooperativeEEENS5_IJNSA_ILi128EEESH_NSA_ILi64EEEEEENS_6half_tENS5_IJSD_llEEESK_SL_NS4_8TiledMMAINS4_8MMA_AtomIJNS4_4SM904GMMA26MMA_64x128x16_F32F16F16_SSILNSP_5MajorE1ELSR_1ELNSP_7ScaleInE1ELSS_1EEEEEENS4_6LayoutINS5_IJSC_SD_SD_EEENS5_IJSD_NSA_ILi0EEESX_EEEEENS5_IJNS4_10UnderscoreES10_S10_EEEEENS4_23SM90_TMA_LOAD_MULTICASTENS4_14ComposedLayoutINS4_7SwizzleILi3ELi4ELi3EEENS4_18smem_ptr_flag_bitsILi16EEENSV_INS5_IJSI_NSA_ILi8EEEEEENS5_IJSD_SI_EEEEEEEvNS4_8identityES13_S1D_vS1E_EENS_8epilogue10collective6detail29Sm90TmaWarpSpecializedAdapterINS1H_15DefaultEpilogueISK_NS5_IJlSD_lEEES1L_NS1G_6thread17LinearCombinationISK_Li1EffLNS1M_9ScaleType4KindE0ELNS_15FloatRoundStyleE2ESK_EENS1_15EpilogueDefaultEEEEEvvEEEEvNT_6ParamsE,"ax",@progbits
	.align	128
.text._ZN7cutlass13device_kernelINS_4gemm6kernel13GemmUniversalIN4cute5tupleIJiiiiEEENS1_10collective13CollectiveMmaINS1_34MainloopSm90TmaGmmaWarpSpecializedILi6ENS5_IJNS4_1CILi4EEENSA_ILi2EEENSA_ILi1EEEEEENS1_35KernelTmaWarpSpecializedCooperativeEEENS5_IJNSA_ILi128EEESH_NSA_ILi64EEEEEENS_6half_tENS5_IJSD_llEEESK_SL_NS4_8TiledMMAINS4_8MMA_AtomIJNS4_4SM904GMMA26MMA_64x128x16_F32F16F16_SSILNSP_5MajorE1ELSR_1ELNSP_7ScaleInE1ELSS_1EEEEEENS4_6LayoutINS5_IJSC_SD_SD_EEENS5_IJSD_NSA_ILi0EEESX_EEEEENS5_IJNS4_10UnderscoreES10_S10_EEEEENS4_23SM90_TMA_LOAD_MULTICASTENS4_14ComposedLayoutINS4_7SwizzleILi3ELi4ELi3EEENS4_18smem_ptr_flag_bitsILi16EEENSV_INS5_IJSI_NSA_ILi8EEEEEENS5_IJSD_SI_EEEEEEEvNS4_8identityES13_S1D_vS1E_EENS_8epilogue10collective6detail29Sm90TmaWarpSpecializedAdapterINS1H_15DefaultEpilogueISK_NS5_IJlSD_lEEES1L_NS1G_6thread17LinearCombinationISK_Li1EffLNS1M_9ScaleType4KindE0ELNS_15FloatRoundStyleE2ESK_EENS1_15EpilogueDefaultEEEEEvvEEEEvNT_6ParamsE:
        .type           _ZN7cutlass13device_kernelINS_4gemm6kernel13GemmUniversalIN4cute5tupleIJiiiiEEENS1_10collective13CollectiveMmaINS1_34MainloopSm90TmaGmmaWarpSpecializedILi6ENS5_IJNS4_1CILi4EEENSA_ILi2EEENSA_ILi1EEEEEENS1_35KernelTmaWarpSpecializedCooperativeEEENS5_IJNSA_ILi128EEESH_NSA_ILi64EEEEEENS_6half_tENS5_IJSD_llEEESK_SL_NS4_8TiledMMAINS4_8MMA_AtomIJNS4_4SM904GMMA26MMA_64x128x16_F32F16F16_SSILNSP_5MajorE1ELSR_1ELNSP_7ScaleInE1ELSS_1EEEEEENS4_6LayoutINS5_IJSC_SD_SD_EEENS5_IJSD_NSA_ILi0EEESX_EEEEENS5_IJNS4_10UnderscoreES10_S10_EEEEENS4_23SM90_TMA_LOAD_MULTICASTENS4_14ComposedLayoutINS4_7SwizzleILi3ELi4ELi3EEENS4_18smem_ptr_flag_bitsILi16EEENSV_INS5_IJSI_NSA_ILi8EEEEEENS5_IJSD_SI_EEEEEEEvNS4_8identityES13_S1D_vS1E_EENS_8epilogue10collective6detail29Sm90TmaWarpSpecializedAdapterINS1H_15DefaultEpilogueISK_NS5_IJlSD_lEEES1L_NS1G_6thread17LinearCombinationISK_Li1EffLNS1M_9ScaleType4KindE0ELNS_15FloatRoundStyleE2ESK_EENS1_15EpilogueDefaultEEEEEvvEEEEvNT_6ParamsE,@function
        .size           _ZN7cutlass13device_kernelINS_4gemm6kernel13GemmUniversalIN4cute5tupleIJiiiiEEENS1_10collective13CollectiveMmaINS1_34MainloopSm90TmaGmmaWarpSpecializedILi6ENS5_IJNS4_1CILi4EEENSA_ILi2EEENSA_ILi1EEEEEENS1_35KernelTmaWarpSpecializedCooperativeEEENS5_IJNSA_ILi128EEESH_NSA_ILi64EEEEEENS_6half_tENS5_IJSD_llEEESK_SL_NS4_8TiledMMAINS4_8MMA_AtomIJNS4_4SM904GMMA26MMA_64x128x16_F32F16F16_SSILNSP_5MajorE1ELSR_1ELNSP_7ScaleInE1ELSS_1EEEEEENS4_6LayoutINS5_IJSC_SD_SD_EEENS5_IJSD_NSA_ILi0EEESX_EEEEENS5_IJNS4_10UnderscoreES10_S10_EEEEENS4_23SM90_TMA_LOAD_MULTICASTENS4_14ComposedLayoutINS4_7SwizzleILi3ELi4ELi3EEENS4_18smem_ptr_flag_bitsILi16EEENSV_INS5_IJSI_NSA_ILi8EEEEEENS5_IJSD_SI_EEEEEEEvNS4_8identityES13_S1D_vS1E_EENS_8epilogue10collective6detail29Sm90TmaWarpSpecializedAdapterINS1H_15DefaultEpilogueISK_NS5_IJlSD_lEEES1L_NS1G_6thread17LinearCombinationISK_Li1EffLNS1M_9ScaleType4KindE0ELNS_15FloatRoundStyleE2ESK_EENS1_15EpilogueDefaultEEEEEvvEEEEvNT_6ParamsE,(.L_x_201 - _ZN7cutlass13device_kernelINS_4gemm6kernel13GemmUniversalIN4cute5tupleIJiiiiEEENS1_10collective13CollectiveMmaINS1_34MainloopSm90TmaGmmaWarpSpecializedILi6ENS5_IJNS4_1CILi4EEENSA_ILi2EEENSA_ILi1EEEEEENS1_35KernelTmaWarpSpecializedCooperativeEEENS5_IJNSA_ILi128EEESH_NSA_ILi64EEEEEENS_6half_tENS5_IJSD_llEEESK_SL_NS4_8TiledMMAINS4_8MMA_AtomIJNS4_4SM904GMMA26MMA_64x128x16_F32F16F16_SSILNSP_5MajorE1ELSR_1ELNSP_7ScaleInE1ELSS_1EEEEEENS4_6LayoutINS5_IJSC_SD_SD_EEENS5_IJSD_NSA_ILi0EEESX_EEEEENS5_IJNS4_10UnderscoreES10_S10_EEEEENS4_23SM90_TMA_LOAD_MULTICASTENS4_14ComposedLayoutINS4_7SwizzleILi3ELi4ELi3EEENS4_18smem_ptr_flag_bitsILi16EEENSV_INS5_IJSI_NSA_ILi8EEEEEENS5_IJSD_SI_EEEEEEEvNS4_8identityES13_S1D_vS1E_EENS_8epilogue10collective6detail29Sm90TmaWarpSpecializedAdapterINS1H_15DefaultEpilogueISK_NS5_IJlSD_lEEES1L_NS1G_6thread17LinearCombinationISK_Li1EffLNS1M_9ScaleType4KindE0ELNS_15FloatRoundStyleE2ESK_EENS1_15EpilogueDefaultEEEEEvvEEEEvNT_6ParamsE)
        .other          _ZN7cutlass13device_kernelINS_4gemm6kernel13GemmUniversalIN4cute5tupleIJiiiiEEENS1_10collective13CollectiveMmaINS1_34MainloopSm90TmaGmmaWarpSpecializedILi6ENS5_IJNS4_1CILi4EEENSA_ILi2EEENSA_ILi1EEEEEENS1_35KernelTmaWarpSpecializedCooperativeEEENS5_IJNSA_ILi128EEESH_NSA_ILi64EEEEEENS_6half_tENS5_IJSD_llEEESK_SL_NS4_8TiledMMAINS4_8MMA_AtomIJNS4_4SM904GMMA26MMA_64x128x16_F32F16F16_SSILNSP_5MajorE1ELSR_1ELNSP_7ScaleInE1ELSS_1EEEEEENS4_6LayoutINS5_IJSC_SD_SD_EEENS5_IJSD_NSA_ILi0EEESX_EEEEENS5_IJNS4_10UnderscoreES10_S10_EEEEENS4_23SM90_TMA_LOAD_MULTICASTENS4_14ComposedLayoutINS4_7SwizzleILi3ELi4ELi3EEENS4_18smem_ptr_flag_bitsILi16EEENSV_INS5_IJSI_NSA_ILi8EEEEEENS5_IJSD_SI_EEEEEEEvNS4_8identityES13_S1D_vS1E_EENS_8epilogue10collective6detail29Sm90TmaWarpSpecializedAdapterINS1H_15DefaultEpilogueISK_NS5_IJlSD_lEEES1L_NS1G_6thread17LinearCombinationISK_Li1EffLNS1M_9ScaleType4KindE0ELNS_15FloatRoundStyleE2ESK_EENS1_15EpilogueDefaultEEEEEvvEEEEvNT_6ParamsE,@"STO_CUDA_ENTRY STV_DEFAULT"
_ZN7cutlass13device_kernelINS_4gemm6kernel13GemmUniversalIN4cute5tupleIJiiiiEEENS1_10collective13CollectiveMmaINS1_34MainloopSm90TmaGmmaWarpSpecializedILi6ENS5_IJNS4_1CILi4EEENSA_ILi2EEENSA_ILi1EEEEEENS1_35KernelTmaWarpSpecializedCooperativeEEENS5_IJNSA_ILi128EEESH_NSA_ILi64EEEEEENS_6half_tENS5_IJSD_llEEESK_SL_NS4_8TiledMMAINS4_8MMA_AtomIJNS4_4SM904GMMA26MMA_64x128x16_F32F16F16_SSILNSP_5MajorE1ELSR_1ELNSP_7ScaleInE1ELSS_1EEEEEENS4_6LayoutINS5_IJSC_SD_SD_EEENS5_IJSD_NSA_ILi0EEESX_EEEEENS5_IJNS4_10UnderscoreES10_S10_EEEEENS4_23SM90_TMA_LOAD_MULTICASTENS4_14ComposedLayoutINS4_7SwizzleILi3ELi4ELi3EEENS4_18smem_ptr_flag_bitsILi16EEENSV_INS5_IJSI_NSA_ILi8EEEEEENS5_IJSD_SI_EEEEEEEvNS4_8identityES13_S1D_vS1E_EENS_8epilogue10collective6detail29Sm90TmaWarpSpecializedAdapterINS1H_15DefaultEpilogueISK_NS5_IJlSD_lEEES1L_NS1G_6thread17LinearCombinationISK_Li1EffLNS1M_9ScaleType4KindE0ELNS_15FloatRoundStyleE2ESK_EENS1_15EpilogueDefaultEEEEEvvEEEEvNT_6ParamsE:
[----:B------:R-:W0:Y:S01]  /*0000*/  LDC R1, c[0x0][0x28] ;  /* 0x00000a00ff017b82 */ /* 0x000e220000000800 */
[----:B------:R-:W1:Y:S01]  /*0010*/  S2R R95, SR_TID.X ;  /* 0x00000000005f7919 */ /* 0x000e620000002100 */
[----:B------:R-:W-:Y:S01]  /*0020*/  ELECT P0, URZ, PT ;  /* 0x00000000003f782f */ /* 0x000fe20003800000 */
[----:B------:R-:W-:Y:S01]  /*0030*/  BSSY B0, `(.L_x_0) ;  /* 0x000000f000007945 */ /* 0x000fe20003800000 */
[--C-:B-1----:R-:W-:Y:S02]  /*0040*/  SHF.R.U32.HI R0, RZ, 0x5, R95.reuse ;  /* 0x00000005ff007819 */ /* 0x102fe4000001165f */
[----:B------:R-:W-:-:S03]  /*0050*/  SHF.R.U32.HI R7, RZ, 0x7, R95 ;  /* 0x00000007ff077819 */ /* 0x000fc6000001165f */
[----:B------:R-:W1:Y:S04]  /*0060*/  SHFL.IDX PT, R3, R0, RZ, 0x1f ;  /* 0x00001fff00037589 */ /* 0x000e6800000e0000 */
[----:B------:R2:W3:Y:S01]  /*0070*/  SHFL.IDX PT, R2, R7, RZ, 0x1f ;  /* 0x00001fff07027589 */ /* 0x0004e200000e0000 */
[----:B-1----:R-:W-:-:S13]  /*0080*/  ISETP.NE.OR P0, PT, R3, RZ, !P0 ;  /* 0x000000ff0300720c */ /* 0x002fda0004705670 */
[----:B0-23--:R-:W-:Y:S05]  /*0090*/  @P0 BRA `(.L_x_1) ;  /* 0x0000000000200947 */ /* 0x00dfea0003800000 */
[----:B------:R-:W-:Y:S02]  /*00a0*/  ULDC.64 UR4, c[0x0][0x198] ;  /* 0x0000660000047ab9 */ /* 0x000fe40000000a00 */
[----:B------:R-:W-:Y:S02]  /*00b0*/  UIADD3 UR6, UP0, UR4, 0xf0, URZ ;  /* 0x000000f004067890 */ /* 0x000fe4000ff1e03f */
[----:B------:R-:W-:Y:S02]  /*00c0*/  UIADD3 UR4, UP1, UR4, 0x1f0, URZ ;  /* 0x000001f004047890 */ /* 0x000fe4000ff3e03f */
[----:B------:R-:W-:Y:S02]  /*00d0*/  UIADD3.X UR7, URZ, UR5, URZ, UP0, !UPT ;  /* 0x000000053f077290 */ /* 0x000fe400087fe43f */
[----:B------:R-:W-:-:S07]  /*00e0*/  UIADD3.X UR5, URZ, UR5, URZ, UP1, !UPT ;  /* 0x000000053f057290 */ /* 0x000fce0008ffe43f */
[----:B------:R0:W-:Y:S02]  /*00f0*/  UTMACCTL.PF [UR6] ;  /* 0x00000000060079b9 */ /* 0x0001e40008040000 */
[----:B------:R0:W-:Y:S02]  /*0100*/  UTMACCTL.PF [UR4] ;  /* 0x00000000040079b9 */ /* 0x0001e40008040000 */
[----:B0-----:R-:W-:Y:S01]  /*0110*/  NOP ;  /* 0x0000000000007918 */ /* 0x001fe20000000000 */
.L_x_1:
[----:B------:R-:W-:Y:S05]  /*0120*/  BSYNC B0 ;  /* 0x0000000000007941 */ /* 0x000fea0003800000 */
.L_x_0:
[----:B------:R-:W0:Y:S01]  /*0130*/  SHFL.IDX PT, R5, R0, RZ, 0x1f ;  /* 0x00001fff00057589 */ /* 0x000e2200000e0000 */
[----:B------:R-:W-:-:S04]  /*0140*/  SHF.R.S32.HI R4, RZ, 0x1f, R95 ;  /* 0x0000001fff047819 */ /* 0x000fc8000001145f */
[----:B------:R-:W-:Y:S02]  /*0150*/  LEA.HI R4, R4, R95, RZ, 0x7 ;  /* 0x0000005f04047211 */ /* 0x000fe400078f38ff */
[----:B0-----:R-:W-:-:S13]  /*0160*/  ISETP.NE.AND P0, PT, R5, RZ, PT ;  /* 0x000000ff0500720c */ /* 0x001fda0003f05270 */
[----:B------:R-:W-:Y:S05]  /*0170*/  @P0 BRA `(.L_x_2) ;  /* 0x0000000000680947 */ /* 0x000fea0003800000 */
[----:B------:R-:W0:Y:S01]  /*0180*/  S2UR UR8, SR_CgaCtaId ;  /* 0x00000000000879c3 */ /* 0x000e220000008800 */
[----:B------:R-:W-:Y:S01]  /*0190*/  UMOV UR4, 0x400 ;  /* 0x0000040000047882 */ /* 0x000fe20000000000 */
[----:B------:R-:W-:Y:S01]  /*01a0*/  UMOV UR5, 0x1 ;  /* 0x0000000100057882 */ /* 0x000fe20000000000 */
[----:B------:R-:W-:Y:S01]  /*01b0*/  UMOV UR6, 0xa ;  /* 0x0000000a00067882 */ /* 0x000fe20000000000 */
[----:B------:R-:W-:Y:S01]  /*01c0*/  ELECT P0, URZ, PT ;  /* 0x00000000003f782f */ /* 0x000fe20003800000 */
[----:B------:R-:W-:-:S04]  /*01d0*/  UIADD3 UR6, -UR6, 0x100000, URZ ;  /* 0x0010000006067890 */ /* 0x000fc8000fffe13f */
[----:B------:R-:W-:Y:S02]  /*01e0*/  USHF.L.U32 UR7, UR6, 0xb, URZ ;  /* 0x0000000b06077899 */ /* 0x000fe4000800063f */
[----:B------:R-:W-:Y:S02]  /*01f0*/  USHF.L.U32 UR6, UR6, 0x1, URZ ;  /* 0x0000000106067899 */ /* 0x000fe4000800063f */
[----:B0-----:R-:W-:Y:S02]  /*0200*/  ULEA UR8, UR8, UR4, 0x18 ;  /* 0x0000000408087291 */ /* 0x001fe4000f8ec03f */
[----:B------:R-:W-:-:S04]  /*0210*/  UIADD3 UR4, -UR5, 0x100000, URZ ;  /* 0x0010000005047890 */ /* 0x000fc8000fffe13f */
[----:B------:R-:W-:Y:S02]  /*0220*/  USHF.L.U32 UR5, UR4, 0xb, URZ ;  /* 0x0000000b04057899 */ /* 0x000fe4000800063f */
[----:B------:R-:W-:Y:S01]  /*0230*/  USHF.L.U32 UR4, UR4, 0x1, URZ ;  /* 0x0000000104047899 */ /* 0x000fe2000800063f */
[----:B------:R-:W0:Y:S11]  /*0240*/  FENCE.VIEW.ASYNC.S ;  /* 0x00000000000073c6 */ /* 0x000e360000000000 */
[----:B0-----:R0:W1:Y:S01]  /*0250*/  SYNCS.EXCH.64 URZ, [UR8], UR4 ;  /* 0x00000004083f75b2 */ /* 0x0010620008000100 */
[----:B------:R0:W2:Y:S01]  /*0260*/  SYNCS.EXCH.64 URZ, [UR8+0x30], UR6 ;  /* 0x00003006083f75b2 */ /* 0x0000a20008000100 */
[----:B------:R0:W3:Y:S01]  /*0270*/  SYNCS.EXCH.64 URZ, [UR8+0x8], UR4 ;  /* 0x00000804083f75b2 */ /* 0x0000e20008000100 */
[----:B------:R0:W4:Y:S01]  /*0280*/  SYNCS.EXCH.64 URZ, [UR8+0x38], UR6 ;  /* 0x00003806083f75b2 */ /* 0x0001220008000100 */
[----:B------:R0:W0:Y:S01]  /*0290*/  SYNCS.EXCH.64 URZ, [UR8+0x10], UR4 ;  /* 0x00001004083f75b2 */ /* 0x0000220008000100 */
[----:B------:R0:W0:Y:S01]  /*02a0*/  SYNCS.EXCH.64 URZ, [UR8+0x40], UR6 ;  /* 0x00004006083f75b2 */ /* 0x0000220008000100 */
[----:B------:R0:W0:Y:S01]  /*02b0*/  SYNCS.EXCH.64 URZ, [UR8+0x18], UR4 ;  /* 0x00001804083f75b2 */ /* 0x0000220008000100 */
[----:B------:R0:W0:Y:S01]  /*02c0*/  SYNCS.EXCH.64 URZ, [UR8+0x48], UR6 ;  /* 0x00004806083f75b2 */ /* 0x0000220008000100 */
[----:B------:R0:W0:Y:S01]  /*02d0*/  SYNCS.EXCH.64 URZ, [UR8+0x20], UR4 ;  /* 0x00002004083f75b2 */ /* 0x0000220008000100 */
[----:B------:R0:W0:Y:S01]  /*02e0*/  SYNCS.EXCH.64 URZ, [UR8+0x50], UR6 ;  /* 0x00005006083f75b2 */ /* 0x0000220008000100 */
[----:B------:R0:W0:Y:S01]  /*02f0*/  SYNCS.EXCH.64 URZ, [UR8+0x28], UR4 ;  /* 0x00002804083f75b2 */ /* 0x0000220008000100 */
[----:B------:R0:W0:Y:S01]  /*0300*/  SYNCS.EXCH.64 URZ, [UR8+0x58], UR6 ;  /* 0x00005806083f75b2 */ /* 0x0000220008000100 */
[----:B------:R-:W-:Y:S01]  /*0310*/  NOP ;  /* 0x0000000000007918 */ /* 0x000fe20000000000 */
.L_x_2:
[----:B0-----:R-:W0:Y:S01]  /*0320*/  S2UR UR8, SR_CTAID.X ;  /* 0x00000000000879c3 */ /* 0x001e220000002500 */
[----:B------:R-:W-:Y:S01]  /*0330*/  LOP3.LUT R4, R4, 0xffffff80, RZ, 0xc0, !PT ;  /* 0xffffff8004047812 */ /* 0x000fe200078ec0ff */
[----:B------:R-:W5:Y:S01]  /*0340*/  SHFL.IDX PT, R0, R0, RZ, 0x1f ;  /* 0x00001fff00007589 */ /* 0x000f6200000e0000 */
[----:B------:R-:W-:Y:S01]  /*0350*/  SHF.R.S32.HI R10, RZ, 0x1f, R5 ;  /* 0x0000001fff0a7819 */ /* 0x000fe20000011405 */
[----:B------:R-:W-:Y:S01]  /*0360*/  ULDC UR4, c[0x0][0x150] ;  /* 0x0000540000047ab9 */ /* 0x000fe20000000800 */
[----:B------:R-:W-:Y:S01]  /*0370*/  ELECT P0, URZ, PT ;  /* 0x00000000003f782f */ /* 0x000fe20003800000 */
[----:B------:R-:W-:Y:S01]  /*0380*/  IMAD.IADD R8, R95, 0x1, -R4 ;  /* 0x000000015f087824 */ /* 0x000fe200078e0a04 */
[----:B------:R-:W-:Y:S01]  /*0390*/  LEA.HI R10, R10, R5, RZ, 0x2 ;  /* 0x000000050a0a7211 */ /* 0x000fe200078f10ff */
[----:B------:R-:W1:Y:S01]  /*03a0*/  S2R R4, SR_CTAID.Y ;  /* 0x0000000000047919 */ /* 0x000e620000002600 */
[----:B------:R-:W2:Y:S01]  /*03b0*/  LDC R12, c[0x0][0x144] ;  /* 0x00005100ff0c7b82 */ /* 0x000ea20000000800 */
[----:B------:R-:W-:Y:S01]  /*03c0*/  NOP ;  /* 0x0000000000007918 */ /* 0x000fe20000000000 */
[----:B------:R-:W-:Y:S01]  /*03d0*/  SHF.R.S32.HI R9, RZ, 0x1f, R8 ;  /* 0x0000001fff097819 */ /* 0x000fe20000011408 */
[----:B------:R-:W-:Y:S01]  /*03e0*/  NOP ;  /* 0x0000000000007918 */ /* 0x000fe20000000000 */
[----:B------:R-:W-:Y:S01]  /*03f0*/  LOP3.LUT R10, R10, 0x3ffffffc, RZ, 0xc0, !PT ;  /* 0x3ffffffc0a0a7812 */ /* 0x000fe200078ec0ff */
[----:B------:R-:W-:Y:S01]  /*0400*/  IMAD.MOV.U32 R22, RZ, RZ, 0x1 ;  /* 0x00000001ff167424 */ /* 0x000fe200078e00ff */
[----:B------:R-:W-:-:S02]  /*0410*/  LEA.HI R9, R9, R8, RZ, 0x3 ;  /* 0x0000000809097211 */ /* 0x000fc400078f18ff */
[----:B------:R-:W3:Y:S01]  /*0420*/  LDC R13, c[0x0][0x140] ;  /* 0x00005000ff0d7b82 */ /* 0x000ee20000000800 */
[----:B------:R-:W-:Y:S01]  /*0430*/  IMAD.IADD R10, R5, 0x1, -R10 ;  /* 0x00000001050a7824 */ /* 0x000fe200078e0a0a */
[--C-:B------:R-:W-:Y:S02]  /*0440*/  SHF.R.S32.HI R6, RZ, 0x3, R9.reuse ;  /* 0x00000003ff067819 */ /* 0x100fe40000011409 */
[----:B------:R-:W-:Y:S02]  /*0450*/  SHF.R.S32.HI R9, RZ, 0x1f, R9 ;  /* 0x0000001fff097819 */ /* 0x000fe40000011409 */
[----:B------:R-:W-:Y:S02]  /*0460*/  ISETP.NE.AND P3, PT, R2, RZ, PT ;  /* 0x000000ff0200720c */ /* 0x000fe40003f65270 */
[----:B0-----:R-:W-:Y:S02]  /*0470*/  I2FP.F32.U32 R11, UR8 ;  /* 0x00000008000b7c45 */ /* 0x001fe40008201000 */
[----:B------:R-:W-:-:S02]  /*0480*/  LEA.HI R9, R9, R6, RZ, 0x2 ;  /* 0x0000000609097211 */ /* 0x000fc400078f10ff */
[----:B-----5:R-:W-:Y:S01]  /*0490*/  ISETP.NE.OR P0, PT, R0, RZ, !P0 ;  /* 0x000000ff0000720c */ /* 0x020fe20004705670 */
[----:B------:R-:W-:Y:S01]  /*04a0*/  FMUL R11, R11, UR4 ;  /* 0x000000040b0b7c20 */ /* 0x000fe20008400000 */
[----:B------:R-:W-:Y:S01]  /*04b0*/  LOP3.LUT R9, R9, 0xfffffffc, RZ, 0xc0, !PT ;  /* 0xfffffffc09097812 */ /* 0x000fe200078ec0ff */
[----:B------:R-:W-:Y:S01]  /*04c0*/  ULDC UR4, c[0x0][0x154] ;  /* 0x0000550000047ab9 */ /* 0x000fe20000000800 */
[----:B------:R-:W-:-:S03]  /*04d0*/  SHF.R.S32.HI R0, RZ, 0x1f, R3 ;  /* 0x0000001fff007819 */ /* 0x000fc60000011403 */
[----:B------:R-:W0:Y:S01]  /*04e0*/  F2I.U32.TRUNC.NTZ R11, R11 ;  /* 0x0000000b000b7305 */ /* 0x000e22000020f000 */
[----:B------:R-:W-:Y:S01]  /*04f0*/  IMAD.IADD R9, R6, 0x1, -R9 ;  /* 0x0000000106097824 */ /* 0x000fe200078e0a09 */
[----:B------:R-:W-:-:S03]  /*0500*/  LEA.HI R0, R0, R3, RZ, 0x2 ;  /* 0x0000000300007211 */ /* 0x000fc600078f10ff */
[----:B------:R-:W-:Y:S01]  /*0510*/  IMAD R10, R10, 0x4, R9 ;  /* 0x000000040a0a7824 */ /* 0x000fe200078e0209 */
[----:B------:R-:W-:Y:S01]  /*0520*/  VOTEU.ALL UP0, P0 ;  /* 0x00000000003f7886 */ /* 0x000fe20000000000 */
[----:B------:R-:W-:Y:S01]  /*0530*/  LOP3.LUT R0, R0, 0xfffffffc, RZ, 0xc0, !PT ;  /* 0xfffffffc00007812 */ /* 0x000fe200078ec0ff */
[----:B------:R-:W-:Y:S01]  /*0540*/  VOTEU.ALL UP1, P0 ;  /* 0x00000000003f7886 */ /* 0x000fe20000020000 */
[C---:B------:R-:W-:Y:S01]  /*0550*/  IMAD.SHL.U32 R19, R10.reuse, 0x4, RZ ;  /* 0x000000040a137824 */ /* 0x040fe200078e00ff */
[----:B------:R-:W-:Y:S01]  /*0560*/  SHF.R.S32.HI R9, RZ, 0x1f, R10 ;  /* 0x0000001fff097819 */ /* 0x000fe2000001140a */
[----:B------:R-:W5:Y:S01]  /*0570*/  @!UP0 S2UR UR7, SR_CgaCtaId ;  /* 0x00000000000789c3 */ /* 0x000f620000008800 */
[----:B------:R-:W-:Y:S01]  /*0580*/  IMAD.IADD R3, R3, 0x1, -R0 ;  /* 0x0000000103037824 */ /* 0x000fe200078e0a00 */
[----:B------:R-:W-:Y:S01]  /*0590*/  @!UP0 UMOV UR6, 0x400 ;  /* 0x0000040000068882 */ /* 0x000fe20000000000 */
[----:B------:R-:W-:Y:S01]  /*05a0*/  LEA.HI R9, R9, R10, RZ, 0x2 ;  /* 0x0000000a09097211 */ /* 0x000fe200078f10ff */
[----:B0-----:R-:W-:Y:S01]  /*05b0*/  IMAD.MOV R15, RZ, RZ, -R11 ;  /* 0x000000ffff0f7224 */ /* 0x001fe200078e0a0b */
[----:B------:R-:W-:-:S02]  /*05c0*/  LOP3.LUT R19, R10, 0xc, R19, 0x78, !PT ;  /* 0x0000000c0a137812 */ /* 0x000fc400078e7813 */
[----:B------:R-:W-:Y:S01]  /*05d0*/  LOP3.LUT R11, R9, 0xfffffffc, RZ, 0xc0, !PT ;  /* 0xfffffffc090b7812 */ /* 0x000fe200078ec0ff */
[----:B--2---:R-:W-:Y:S01]  /*05e0*/  IMAD R6, R12, R15, UR8 ;  /* 0x000000080c067e24 */ /* 0x004fe2000f8e020f */
[----:B-1----:R-:W-:Y:S01]  /*05f0*/  I2FP.F32.U32 R12, R4 ;  /* 0x00000004000c7245 */ /* 0x002fe20000201000 */
[----:B------:R-:W0:Y:S01]  /*0600*/  LDC R9, c[0x0][0x148] ;  /* 0x00005200ff097b82 */ /* 0x000e220000000800 */
[----:B------:R-:W-:Y:S01]  /*0610*/  ISETP.NE.AND P1, PT, R3, 0x3, PT ;  /* 0x000000030300780c */ /* 0x000fe20003f25270 */
[----:B------:R-:W-:Y:S01]  /*0620*/  IMAD.IADD R11, R10, 0x1, -R11 ;  /* 0x000000010a0b7824 */ /* 0x000fe200078e0a0b */
[----:B---3--:R-:W-:Y:S01]  /*0630*/  ISETP.EQ.U32.AND P2, PT, R13, 0x1, PT ;  /* 0x000000010d00780c */ /* 0x008fe20003f42070 */
[----:B------:R-:W-:Y:S01]  /*0640*/  FMUL R12, R12, UR4 ;  /* 0x000000040c0c7c20 */ /* 0x000fe20008400000 */
[----:B------:R-:W-:Y:S01]  /*0650*/  UMOV UR4, 0x20 ;  /* 0x0000002000047882 */ /* 0x000fe20000000000 */
[----:B------:R-:W-:Y:S01]  /*0660*/  ISETP.EQ.OR P1, PT, R3, RZ, !P1 ;  /* 0x000000ff0300720c */ /* 0x000fe20004f22670 */
[----:B------:R-:W-:-:S04]  /*0670*/  @!UP0 UIADD3 UR4, -UR4, 0x100000, URZ ;  /* 0x0010000004048890 */ /* 0x000fc8000fffe13f */
[----:B------:R-:W-:Y:S02]  /*0680*/  @!UP0 USHF.L.U32 UR5, UR4, 0xb, URZ ;  /* 0x0000000b04058899 */ /* 0x000fe4000800063f */
[----:B------:R-:W-:Y:S01]  /*0690*/  @!UP0 USHF.L.U32 UR4, UR4, 0x1, URZ ;  /* 0x0000000104048899 */ /* 0x000fe2000800063f */
[----:B------:R-:W-:Y:S01]  /*06a0*/  ISETP.NE.AND P4, PT, R11, R6, PT ;  /* 0x000000060b00720c */ /* 0x000fe20003f85270 */
[----:B------:R-:W1:Y:S01]  /*06b0*/  F2I.U32.TRUNC.NTZ R12, R12 ;  /* 0x0000000c000c7305 */ /* 0x000e62000020f000 */
[----:B------:R-:W-:Y:S01]  /*06c0*/  ISETP.EQ.AND P1, PT, R2, RZ, P1 ;  /* 0x000000ff0200720c */ /* 0x000fe20000f22270 */
[----:B-----5:R-:W-:-:S03]  /*06d0*/  @!UP0 ULEA UR6, UR7, UR6, 0x18 ;  /* 0x0000000607068291 */ /* 0x020fc6000f8ec03f */
[----:B------:R-:W-:Y:S01]  /*06e0*/  SEL R18, RZ, 0x1, !P1 ;  /* 0x00000001ff127807 */ /* 0x000fe20004800000 */
[----:B------:R-:W-:Y:S01]  /*06f0*/  VOTEU.ALL UP0, P0 ;  /* 0x00000000003f7886 */ /* 0x000fe20000000000 */
[----:B------:R-:W-:Y:S01]  /*0700*/  LOP3.LUT P0, RZ, R8, 0x7, RZ, 0xc0, !PT ;  /* 0x0000000708ff7812 */ /* 0x000fe2000780c0ff */
[----:B------:R-:W-:-:S04]  /*0710*/  VIADD R8, R2, 0xffffffff ;  /* 0xffffffff02087836 */ /* 0x000fc80000000000 */
[----:B------:R-:W-:Y:S02]  /*0720*/  @P4 SHF.R.S32.HI R0, RZ, 0x1f, R19 ;  /* 0x0000001fff004819 */ /* 0x000fe40000011413 */
[----:B------:R-:W-:Y:S01]  /*0730*/  ISETP.LT.U32.AND P0, PT, R19, 0x8, !P0 ;  /* 0x000000081300780c */ /* 0x000fe20004701070 */
[----:B-1----:R-:W-:Y:S01]  /*0740*/  IMAD.MOV R23, RZ, RZ, -R12 ;  /* 0x000000ffff177224 */ /* 0x002fe200078e0a0c */
[----:B------:R-:W-:Y:S01]  /*0750*/  @P4 LEA.HI R0, R0, R19, RZ, 0x2 ;  /* 0x0000001300004211 */ /* 0x000fe200078f10ff */
[----:B------:R-:W1:Y:S02]  /*0760*/  FENCE.VIEW.ASYNC.S ;  /* 0x00000000000073c6 */ /* 0x000e640000000000 */
[----:B-1----:R1:W2:Y:S01]  /*0770*/  @!UP0 SYNCS.EXCH.64 URZ, [UR6+0x70], UR4 ;  /* 0x00007004063f85b2 */ /* 0x0022a20008000100 */
[----:B------:R-:W-:Y:S01]  /*0780*/  ISETP.GE.U32.AND P6, PT, R8, 0x2, PT ;  /* 0x000000020800780c */ /* 0x000fe20003fc6070 */
[----:B0-----:R-:W-:Y:S01]  /*0790*/  IMAD R11, R9, R23, R4 ;  /* 0x00000017090b7224 */ /* 0x001fe200078e0204 */
[----:B------:R-:W-:-:S02]  /*07a0*/  @P4 SHF.R.S32.HI R0, RZ, 0x2, R0 ;  /* 0x00000002ff004819 */ /* 0x000fc40000011400 */
[----:B------:R-:W-:Y:S02]  /*07b0*/  SEL R18, R18, 0x2, P6 ;  /* 0x0000000212127807 */ /* 0x000fe40003000000 */
[----:B------:R-:W-:Y:S02]  /*07c0*/  @P4 ISETP.NE.AND P5, PT, R0, R11, PT ;  /* 0x0000000b0000420c */ /* 0x000fe40003fa5270 */
[----:B------:R-:W-:Y:S02]  /*07d0*/  SEL R11, RZ, 0x1, !P0 ;  /* 0x00000001ff0b7807 */ /* 0x000fe40004000000 */
[----:B------:R-:W-:Y:S02]  /*07e0*/  @P4 SEL R22, RZ, 0x1, P5 ;  /* 0x00000001ff164807 */ /* 0x000fe40002800000 */
[----:B------:R-:W-:Y:S02]  /*07f0*/  LOP3.LUT R0, R95, 0x7f, RZ, 0xc0, !PT ;  /* 0x0000007f5f007812 */ /* 0x000fe400078ec0ff */
[----:B------:R-:W-:Y:S01]  /*0800*/  LOP3.LUT R22, R22, R11, RZ, 0xc0, !PT ;  /* 0x0000000b16167212 */ /* 0x000fe200078ec0ff */
[----:B------:R1:W0:Y:S01]  /*0810*/  @!UP1 SYNCS.EXCH.64 URZ, [UR6+0x78], UR4 ;  /* 0x00007804063f95b2 */ /* 0x0002220008000100 */
[----:B------:R-:W-:Y:S01]  /*0820*/  NOP ;  /* 0x0000000000007918 */ /* 0x000fe20000000000 */
[----:B-12---:R-:W-:Y:S05]  /*0830*/  @!P2 BRA `(.L_x_3) ;  /* 0x000000000008a947 */ /* 0x006fea0003800000 */
[----:B0---4-:R-:W-:Y:S01]  /*0840*/  UCGABAR_ARV ;  /* 0x00000000000079c7 */ /* 0x011fe20008000000 */
[----:B------:R-:W-:Y:S05]  /*0850*/  BRA `(.L_x_4) ;  /* 0x0000000000047947 */ /* 0x000fea0003800000 */
.L_x_3:
[----:B0---4-:R-:W-:Y:S01]  /*0860*/  NOP ;  /* 0x0000000000007918 */ /* 0x011fe20000000000 */
.L_x_4:
[----:B------:R-:W0:Y:S01]  /*0870*/  LDC R2, c[0x0][0x65c] ;  /* 0x00019700ff027b82 */ /* 0x000e220000000800 */
[----:B------:R-:W-:Y:S02]  /*0880*/  IMAD.U32 R10, RZ, RZ, UR8 ;  /* 0x00000008ff0a7e24 */ /* 0x000fe4000f8e00ff */
[----:B------:R-:W-:Y:S01]  /*0890*/  IMAD.MOV.U32 R11, RZ, RZ, RZ ;  /* 0x000000ffff0b7224 */ /* 0x000fe200078e00ff */
[----:B0-----:R-:W-:-:S04]  /*08a0*/  ISETP.NE.AND P1, PT, R2, 0x1, PT ;  /* 0x000000010200780c */ /* 0x001fc80003f25270 */
[----:B------:R-:W-:-:S09]  /*08b0*/  P2R R5, PR, RZ, 0x2 ;  /* 0x00000002ff057803 */ /* 0x000fd20000000000 */
[----:B------:R-:W0:Y:S01]  /*08c0*/  @P1 LDC R17, c[0x0][0x10] ;  /* 0x00000400ff111b82 */ /* 0x000e220000000800 */
[----:B------:R-:W-:Y:S02]  /*08d0*/  @P1 IMAD.MOV.U32 R5, RZ, RZ, RZ ;  /* 0x000000ffff051224 */ /* 0x000fe400078e00ff */
[----:B------:R-:W-:-:S05]  /*08e0*/  @P1 IMAD.MOV.U32 R15, RZ, RZ, RZ ;  /* 0x000000ffff0f1224 */ /* 0x000fca00078e00ff */
[----:B------:R-:W1:Y:S01]  /*08f0*/  @!P1 LDC R13, c[0x0][0xc] ;  /* 0x00000300ff0d9b82 */ /* 0x000e620000000800 */
[----:B------:R-:W-:Y:S01]  /*0900*/  ULDC UR4, c[0x0][0xc] ;  /* 0x0000030000047ab9 */ /* 0x000fe20000000800 */
[----:B------:R-:W-:Y:S01]  /*0910*/  ULDC UR5, c[0x0][0x10] ;  /* 0x0000040000057ab9 */ /* 0x000fe20000000800 */
[----:B------:R-:W-:Y:S01]  /*0920*/  ULDC UR6, c[0x0][0x14] ;  /* 0x0000050000067ab9 */ /* 0x000fe20000000800 */
[----:B------:R-:W-:-:S04]  /*0930*/  UIMAD.WIDE.U32 UR4, UR4, UR5, URZ ;  /* 0x00000005040472a5 */ /* 0x000fc8000f8e003f */
[----:B------:R-:W-:Y:S02]  /*0940*/  UIMAD.WIDE.U32 UR38, UR4, UR6, URZ ;  /* 0x00000006042672a5 */ /* 0x000fe4000f8e003f */
[----:B------:R-:W-:-:S04]  /*0950*/  UIMAD UR41, UR5, UR6, URZ ;  /* 0x00000006052972a4 */ /* 0x000fc8000f8e023f */
[----:B------:R-:W-:Y:S01]  /*0960*/  UIADD3 UR41, UR39, UR41, URZ ;  /* 0x0000002927297290 */ /* 0x000fe2000fffe03f */
[----:B0-----:R-:W-:-:S04]  /*0970*/  @P1 IMAD.WIDE.U32 R16, R17, UR8, R4 ;  /* 0x0000000811101c25 */ /* 0x001fc8000f8e0004 */
[----:B------:R-:W-:Y:S02]  /*0980*/  @P1 IMAD.IADD R17, R17, 0x1, R15 ;  /* 0x0000000111111824 */ /* 0x000fe400078e020f */
[----:B-1----:R-:W-:-:S04]  /*0990*/  @!P1 IMAD.WIDE.U32 R10, R4, R13, R10 ;  /* 0x0000000d040a9225 */ /* 0x002fc800078e000a */
[----:B------:R-:W-:Y:S02]  /*09a0*/  @!P1 IMAD.MOV.U32 R16, RZ, RZ, R10 ;  /* 0x000000ffff109224 */ /* 0x000fe400078e000a */
[----:B------:R-:W-:Y:S01]  /*09b0*/  @!P1 IMAD.MOV.U32 R17, RZ, RZ, R11 ;  /* 0x000000ffff119224 */ /* 0x000fe200078e000b */
[----:B------:R-:W-:Y:S06]  /*09c0*/  @!P2 BRA `(.L_x_5) ;  /* 0x00000000000ca947 */ /* 0x000fec0003800000 */
[----:B------:R-:W-:Y:S01]  /*09d0*/  UCGABAR_WAIT ;  /* 0x0000000000007dc7 */ /* 0x000fe20008000000 */
[----:B------:R-:W-:Y:S01]  /*09e0*/  CCTL.IVALL ;  /* 0x00000000ff00798f */ /* 0x000fe20002000000 */
[----:B------:R-:W-:Y:S05]  /*09f0*/  BRA `(.L_x_6) ;  /* 0x0000000000047947 */ /* 0x000fea0003800000 */
.L_x_5:
[----:B------:R-:W-:Y:S06]  /*0a00*/  BAR.SYNC.DEFER_BLOCKING 0x0 ;  /* 0x0000000000007b1d */ /* 0x000fec0000010000 */
.L_x_6:
[----:B------:R-:W-:Y:S05]  /*0a10*/  @!P3 BRA `(.L_x_7) ;  /* 0x0000005c00a4b947 */ /* 0x000fea0003800000 */
[----:B------:R-:W-:-:S13]  /*0a20*/  ISETP.GT.U32.AND P0, PT, R8, 0x1, PT ;  /* 0x000000010800780c */ /* 0x000fda0003f04070 */
[----:B------:R-:W-:Y:S05]  /*0a30*/  @P0 EXIT ;  /* 0x000000000000094d */ /* 0x000fea0003800000 */
[----:B------:R-:W-:Y:S01]  /*0a40*/  ULDC.64 UR4, c[0x0][0x650] ;  /* 0x0001940000047ab9 */ /* 0x000fe20000000a00 */
[----:B------:R-:W-:Y:S01]  /*0a50*/  PRMT R3, RZ, 0x7610, R3 ;  /* 0x00007610ff037816 */ /* 0x000fe20000000003 */
[----:B------:R-:W-:Y:S01]  /*0a60*/  IMAD.MOV.U32 R103, RZ, RZ, -0x1 ;  /* 0xffffffffff677424 */ /* 0x000fe200078e00ff */
[----:B------:R-:W-:Y:S01]  /*0a70*/  ISETP.GE.U32.AND P0, PT, R16, UR4, PT ;  /* 0x0000000410007c0c */ /* 0x000fe2000bf06070 */
[----:B------:R-:W-:Y:S02]  /*0a80*/  IMAD.MOV.U32 R100, RZ, RZ, -0x1 ;  /* 0xffffffffff647424 */ /* 0x000fe400078e00ff */
[----:B------:R-:W-:Y:S01]  /*0a90*/  IMAD.MOV.U32 R101, RZ, RZ, -0x1 ;  /* 0xffffffffff657424 */ /* 0x000fe200078e00ff */
[----:B------:R-:W-:-:S13]  /*0aa0*/  ISETP.GE.U32.AND.EX P0, PT, R17, UR5, PT, P0 ;  /* 0x0000000511007c0c */ /* 0x000fda000bf06100 */
[----:B------:R-:W-:Y:S05]  /*0ab0*/  @P0 BRA `(.L_x_8) ;  /* 0x0000000400280947 */ /* 0x000fea0003800000 */
[----:B------:R-:W0:Y:S01]  /*0ac0*/  LDC.64 R24, c[0x0][0x628] ;  /* 0x00018a00ff187b82 */ /* 0x000e220000000a00 */
[----:B------:R-:W-:Y:S02]  /*0ad0*/  IMAD.MOV.U32 R10, RZ, RZ, R16 ;  /* 0x000000ffff0a7224 */ /* 0x000fe400078e0010 */
[----:B------:R-:W-:-:S05]  /*0ae0*/  IMAD.MOV.U32 R11, RZ, RZ, R17 ;  /* 0x000000ffff0b7224 */ /* 0x000fca00078e0011 */
[----:B------:R-:W1:Y:S08]  /*0af0*/  LDC R8, c[0x0][0x630] ;  /* 0x00018c00ff087b82 */ /* 0x000e700000000800 */
[----:B------:R-:W2:Y:S01]  /*0b00*/  LDC.64 R26, c[0x0][0x620] ;  /* 0x00018800ff1a7b82 */ /* 0x000ea20000000a00 */
[----:B0-----:R-:W-:-:S04]  /*0b10*/  ISETP.NE.U32.AND P0, PT, R24, RZ, PT ;  /* 0x000000ff1800720c */ /* 0x001fc80003f05070 */
[----:B------:R-:W-:-:S13]  /*0b20*/  ISETP.NE.AND.EX P0, PT, R25, RZ, PT, P0 ;  /* 0x000000ff1900720c */ /* 0x000fda0003f05300 */
[----:B-12---:R-:W-:Y:S05]  /*0b30*/  @!P0 BRA `(.L_x_9) ;  /* 0x0000000000288947 */ /* 0x006fea0003800000 */
[----:B------:R-:W0:Y:S02]  /*0b40*/  LDC R3, c[0x0][0x634] ;  /* 0x00018d00ff037b82 */ /* 0x000e240000000800 */
[----:B0-----:R-:W-:-:S05]  /*0b50*/  IADD3 R3, P0, R16, R3, RZ ;  /* 0x0000000310037210 */ /* 0x001fca0007f1e0ff */
[----:B------:R-:W-:-:S04]  /*0b60*/  IMAD.X R21, RZ, RZ, R17, P0 ;  /* 0x000000ffff157224 */ /* 0x000fc800000e0611 */
[----:B------:R-:W-:-:S04]  /*0b70*/  IMAD.WIDE.U32 R10, R21, R24, RZ ;  /* 0x00000018150a7225 */ /* 0x000fc800078e00ff */
[----:B------:R-:W-:-:S04]  /*0b80*/  IMAD.WIDE.U32 R12, P0, R3, R25, R10 ;  /* 0x00000019030c7225 */ /* 0x000fc8000780000a */
[----:B------:R-:W-:-:S04]  /*0b90*/  IMAD.WIDE.U32 R10, R3, R24, RZ ;  /* 0x00000018030a7225 */ /* 0x000fc800078e00ff */
[----:B------:R-:W-:Y:S01]  /*0ba0*/  IMAD.X R15, RZ, RZ, RZ, P0 ;  /* 0x000000ffff0f7224 */ /* 0x000fe200000e06ff */
[----:B------:R-:W-:Y:S01]  /*0bb0*/  IADD3 RZ, P0, R11, R12, RZ ;  /* 0x0000000c0bff7210 */ /* 0x000fe20007f1e0ff */
[----:B------:R-:W-:-:S04]  /*0bc0*/  IMAD.MOV.U32 R14, RZ, RZ, R13 ;  /* 0x000000ffff0e7224 */ /* 0x000fc800078e000d */
[----:B------:R-:W-:-:S08]  /*0bd0*/  IMAD.WIDE.U32.X R10, R21, R25, R14, P0 ;  /* 0x00000019150a7225 */ /* 0x000fd000000e040e */
.L_x_9:
[----:B------:R-:W0:Y:S01]  /*0be0*/  LDC.64 R30, c[0x0][0x640] ;  /* 0x00019000ff1e7b82 */ /* 0x000e220000000a00 */
[-CC-:B------:R-:W-:Y:S01]  /*0bf0*/  SHF.R.U64 R101, R10, R8.reuse, R11.reuse ;  /* 0x000000080a657219 */ /* 0x180fe2000000120b */
[----:B------:R-:W-:Y:S01]  /*0c00*/  IMAD R29, R9, R23, R4 ;  /* 0x00000017091d7224 */ /* 0x000fe200078e0204 */
[----:B------:R-:W-:Y:S01]  /*0c10*/  SHF.R.U32.HI R3, RZ, R8, R11 ;  /* 0x00000008ff037219 */ /* 0x000fe2000001160b */
[----:B------:R-:W-:Y:S01]  /*0c20*/  IMAD.MOV.U32 R23, RZ, RZ, 0x1 ;  /* 0x00000001ff177424 */ /* 0x000fe200078e00ff */
[----:B------:R-:W-:-:S03]  /*0c30*/  IADD3 R5, P0, RZ, -R101, RZ ;  /* 0x80000065ff057210 */ /* 0x000fc60007f1e0ff */
[----:B------:R-:W1:Y:S02]  /*0c40*/  LDC R12, c[0x0][0x618] ;  /* 0x00018600ff0c7b82 */ /* 0x000e640000000800 */
[----:B------:R-:W-:Y:S02]  /*0c50*/  IMAD.X R3, RZ, RZ, ~R3, P0 ;  /* 0x000000ffff037224 */ /* 0x000fe400000e0e03 */
[----:B------:R-:W-:-:S04]  /*0c60*/  IMAD.WIDE.U32 R10, R5, R26, R16 ;  /* 0x0000001a050a7225 */ /* 0x000fc800078e0010 */
[----:B------:R-:W2:Y:S01]  /*0c70*/  LDC R20, c[0x0][0x608] ;  /* 0x00018200ff147b82 */ /* 0x000ea20000000800 */
[----:B------:R-:W-:Y:S02]  /*0c80*/  IMAD R8, R3, R26, RZ ;  /* 0x0000001a03087224 */ /* 0x000fe400078e02ff */
[----:B------:R-:W-:Y:S02]  /*0c90*/  IMAD.MOV.U32 R3, RZ, RZ, -0x1 ;  /* 0xffffffffff037424 */ /* 0x000fe400078e00ff */
[----:B------:R-:W-:-:S03]  /*0ca0*/  IMAD R5, R5, R27, R8 ;  /* 0x0000001b05057224 */ /* 0x000fc600078e0208 */
[----:B------:R-:W3:Y:S01]  /*0cb0*/  LDC R28, c[0x0][0x658] ;  /* 0x00019600ff1c7b82 */ /* 0x000ee20000000800 */
[----:B------:R-:W-:Y:S01]  /*0cc0*/  IMAD.IADD R5, R11, 0x1, R5 ;  /* 0x000000010b057824 */ /* 0x000fe200078e0205 */
[----:B0-----:R-:W-:-:S04]  /*0cd0*/  ISETP.NE.U32.AND P0, PT, R30, RZ, PT ;  /* 0x000000ff1e00720c */ /* 0x001fc80003f05070 */
[----:B------:R-:W-:Y:S02]  /*0ce0*/  ISETP.NE.AND.EX P0, PT, R31, RZ, PT, P0 ;  /* 0x000000ff1f00720c */ /* 0x000fe40003f05300 */
[----:B------:R-:W0:Y:S01]  /*0cf0*/  LDC R24, c[0x0][0x600] ;  /* 0x00018000ff187b82 */ /* 0x000e220000000800 */
[-CC-:B-1----:R-:W-:Y:S02]  /*0d00*/  SHF.R.U64 R14, R10, R12.reuse, R5.reuse ;  /* 0x0000000c0a0e7219 */ /* 0x182fe40000001205 */
[----:B------:R-:W-:-:S05]  /*0d10*/  SHF.R.U32.HI R5, RZ, R12, R5 ;  /* 0x0000000cff057219 */ /* 0x000fca0000011605 */
[----:B------:R-:W1:Y:S01]  /*0d20*/  LDC R15, c[0x0][0x648] ;  /* 0x00019200ff0f7b82 */ /* 0x000e620000000800 */
[-CC-:B--2---:R-:W-:Y:S02]  /*0d30*/  SHF.R.U64 R27, R14, R20.reuse, R5.reuse ;  /* 0x000000140e1b7219 */ /* 0x184fe40000001205 */
[----:B------:R-:W-:-:S05]  /*0d40*/  SHF.R.U32.HI R5, RZ, R20, R5 ;  /* 0x00000014ff057219 */ /* 0x000fca0000011605 */
[----:B------:R-:W2:Y:S01]  /*0d50*/  LDC R21, c[0x0][0x638] ;  /* 0x00018e00ff157b82 */ /* 0x000ea20000000800 */
[-CC-:B---3--:R-:W-:Y:S02]  /*0d60*/  SHF.R.U64 R20, R27, R28.reuse, R5.reuse ;  /* 0x0000001c1b147219 */ /* 0x188fe40000001205 */
[-C--:B------:R-:W-:Y:S02]  /*0d70*/  SHF.L.U32 R3, R3, R28.reuse, RZ ;  /* 0x0000001c03037219 */ /* 0x080fe400000006ff */
[----:B------:R-:W-:Y:S01]  /*0d80*/  SHF.R.U32.HI R5, RZ, R28, R5 ;  /* 0x0000001cff057219 */ /* 0x000fe20000011605 */
[----:B------:R-:W-:Y:S01]  /*0d90*/  IMAD.MOV.U32 R4, RZ, RZ, R20 ;  /* 0x000000ffff047224 */ /* 0x000fe200078e0014 */
[----:B------:R-:W-:Y:S01]  /*0da0*/  LOP3.LUT R12, RZ, R3, RZ, 0x33, !PT ;  /* 0x00000003ff0c7212 */ /* 0x000fe200078e33ff */
[----:B------:R-:W3:Y:S01]  /*0db0*/  LDC R25, c[0x0][0x610] ;  /* 0x00018400ff197b82 */ /* 0x000ee20000000800 */
[----:B------:R-:W-:Y:S05]  /*0dc0*/  @!P0 BRA `(.L_x_10) ;  /* 0x0000000000288947 */ /* 0x000fea0003800000 */
[----:B------:R-:W4:Y:S02]  /*0dd0*/  LDC R3, c[0x0][0x64c] ;  /* 0x00019300ff037b82 */ /* 0x000f240000000800 */
[----:B----4-:R-:W-:-:S05]  /*0de0*/  IADD3 R3, P0, R20, R3, RZ ;  /* 0x0000000314037210 */ /* 0x010fca0007f1e0ff */
        /* <DEDUP_REMOVED lines=8> */
.L_x_10:
[----:B-1----:R-:W-:Y:S01]  /*0e70*/  SHF.R.U64 R4, R4, R15, R5 ;  /* 0x0000000f04047219 */ /* 0x002fe20000001205 */
[----:B0-----:R-:W-:Y:S01]  /*0e80*/  VIADD R5, R24, 0xffffffff ;  /* 0xffffffff18057836 */ /* 0x001fe20000000000 */
[----:B------:R-:W-:Y:S02]  /*0e90*/  SHF.L.U32 R3, R23, R28, RZ ;  /* 0x0000001c17037219 */ /* 0x000fe400000006ff */
[----:B------:R-:W-:Y:S01]  /*0ea0*/  LOP3.LUT R12, R27, R12, RZ, 0xc0, !PT ;  /* 0x0000000c1b0c7212 */ /* 0x000fe200078ec0ff */
[----:B------:R-:W-:Y:S01]  /*0eb0*/  IMAD.MOV R8, RZ, RZ, -R4 ;  /* 0x000000ffff087224 */ /* 0x000fe200078e0a04 */
[----:B------:R-:W-:Y:S02]  /*0ec0*/  SEL R6, R6, R29, !P1 ;  /* 0x0000001d06067207 */ /* 0x000fe40004800000 */
[----:B------:R-:W-:Y:S01]  /*0ed0*/  LOP3.LUT R5, R14, R5, RZ, 0xc0, !PT ;  /* 0x000000050e057212 */ /* 0x000fe200078ec0ff */
[----:B------:R-:W-:Y:S02]  /*0ee0*/  IMAD R9, R3, R4, R12 ;  /* 0x0000000403097224 */ /* 0x000fe400078e020c */
[----:B--2---:R-:W-:-:S02]  /*0ef0*/  IMAD R3, R8, R21, R20 ;  /* 0x0000001508037224 */ /* 0x004fc400078e0214 */
[----:B---3--:R-:W-:Y:S02]  /*0f00*/  IMAD R6, R9, R25, R6 ;  /* 0x0000001909067224 */ /* 0x008fe400078e0206 */
[----:B------:R-:W-:Y:S02]  /*0f10*/  IMAD R103, R3, R24, R5 ;  /* 0x0000001803677224 */ /* 0x000fe400078e0205 */
[----:B------:R-:W-:-:S03]  /*0f20*/  IMAD.MOV.U32 R4, RZ, RZ, 0x1 ;  /* 0x00000001ff047424 */ /* 0x000fc600078e00ff */
[----:B------:R-:W-:Y:S02]  /*0f30*/  SEL R100, R103, R6, !P1 ;  /* 0x0000000667647207 */ /* 0x000fe40004800000 */
[----:B------:R-:W-:Y:S02]  /*0f40*/  PRMT R3, R4, 0x7610, R3 ;  /* 0x0000761004037816 */ /* 0x000fe40000000003 */
[----:B------:R-:W-:-:S07]  /*0f50*/  SEL R103, R6, R103, !P1 ;  /* 0x0000006706677207 */ /* 0x000fce0004800000 */
.L_x_8:
[----:B------:R-:W-:-:S08]  /*0f60*/  NOP ;  /* 0x0000000000007918 */ /* 0x000fd00000000000 */
[----:B------:R-:W0:Y:S02]  /*0f70*/  USETMAXREG.TRY_ALLOC.CTAPOOL UP0, 0xe8 ;  /* 0x000000e8000079c8 */ /* 0x000e240008000600 */
[----:B0-----:R-:W-:-:S13]  /*0f80*/  PLOP3.LUT P0, PT, PT, PT, UP0, 0x80, 0x0 ;  /* 0x000000000000781c */ /* 0x001fda0003f0f008 */
[----:B------:R-:W-:Y:S05]  /*0f90*/  @!P0 BRA `(.L_x_8) ;  /* 0xfffffffc00f08947 */ /* 0x000fea000383ffff */
[----:B------:R-:W-:Y:S01]  /*0fa0*/  ULDC.64 UR4, c[0x0][0x598] ;  /* 0x0001660000047ab9 */ /* 0x000fe20000000a00 */
[----:B------:R-:W-:Y:S01]  /*0fb0*/  ULDC.64 UR36, c[0x0][0x208] ;  /* 0x0000820000247ab9 */ /* 0x000fe20000000a00 */
[----:B------:R-:W-:-:S04]  /*0fc0*/  ISETP.NE.U32.AND P0, PT, RZ, UR4, PT ;  /* 0x00000004ff007c0c */ /* 0x000fc8000bf05070 */
[----:B------:R-:W-:-:S13]  /*0fd0*/  ISETP.NE.AND.EX P0, PT, RZ, UR5, PT, P0 ;  /* 0x00000005ff007c0c */ /* 0x000fda000bf05300 */
[----:B------:R-:W-:Y:S05]  /*0fe0*/  @!P0 BRA `(.L_x_11) ;  /* 0x00000000001c8947 */ /* 0x000fea0003800000 */
[----:B------:R-:W0:Y:S02]  /*0ff0*/  LDC.64 R4, c[0x0][0x598] ;  /* 0x00016600ff047b82 */ /* 0x000e240000000a00 */
[----:B0-----:R-:W2:Y:S02]  /*1000*/  LDG.E.64 R4, desc[UR36][R4.64] ;  /* 0x0000002404047981 */ /* 0x001ea4000c1e1b00 */
[----:B--2---:R-:W-:-:S04]  /*1010*/  ISETP.NE.U32.AND P0, PT, R4, RZ, PT ;  /* 0x000000ff0400720c */ /* 0x004fc80003f05070 */
[----:B------:R-:W-:-:S13]  /*1020*/  ISETP.NE.AND.EX P0, PT, R5, RZ, PT, P0 ;  /* 0x000000ff0500720c */ /* 0x000fda0003f05300 */
[----:B------:R-:W-:Y:S05]  /*1030*/  @!P0 BRA `(.L_x_11) ;  /* 0x0000000000088947 */ /* 0x000fea0003800000 */
[----:B------:R0:W5:Y:S01]  /*1040*/  LD.E R23, desc[UR36][R4.64] ;  /* 0x0000002404177980 */ /* 0x000162000c101900 */
[----:B------:R-:W-:Y:S05]  /*1050*/  BRA `(.L_x_12) ;  /* 0x0000000000247947 */ /* 0x000fea0003800000 */
.L_x_11:
[----:B------:R-:W-:Y:S02]  /*1060*/  ULDC.64 UR4, c[0x0][0x588] ;  /* 0x0001620000047ab9 */ /* 0x000fe40000000a00 */
[----:B------:R-:W-:-:S04]  /*1070*/  ISETP.NE.U32.AND P0, PT, RZ, UR4, PT ;  /* 0x00000004ff007c0c */ /* 0x000fc8000bf05070 */
[----:B------:R-:W-:-:S13]  /*1080*/  ISETP.NE.AND.EX P0, PT, RZ, UR5, PT, P0 ;  /* 0x00000005ff007c0c */ /* 0x000fda000bf05300 */
[----:B------:R-:W-:Y:S05]  /*1090*/  @!P0 BRA `(.L_x_13) ;  /* 0x00000000000c8947 */ /* 0x000fea0003800000 */
[----:B------:R-:W0:Y:S02]  /*10a0*/  LDC.64 R4, c[0x0][0x588] ;  /* 0x00016200ff047b82 */ /* 0x000e240000000a00 */
[----:B0-----:R1:W5:Y:S01]  /*10b0*/  LDG.E R23, desc[UR36][R4.64] ;  /* 0x0000002404177981 */ /* 0x001362000c1e1900 */
[----:B------:R-:W-:Y:S05]  /*10c0*/  BRA `(.L_x_12) ;  /* 0x0000000000087947 */ /* 0x000fea0003800000 */
.L_x_13:
[----:B------:R-:W-:Y:S02]  /*10d0*/  ULDC UR4, c[0x0][0x580] ;  /* 0x0001600000047ab9 */ /* 0x000fe40000000800 */
[----:B------:R-:W-:-:S07]  /*10e0*/  IMAD.U32 R23, RZ, RZ, UR4 ;  /* 0x00000004ff177e24 */ /* 0x000fce000f8e00ff */
.L_x_12:
[----:B------:R-:W-:Y:S02]  /*10f0*/  ULDC.64 UR4, c[0x0][0x5a0] ;  /* 0x0001680000047ab9 */ /* 0x000fe40000000a00 */
[----:B------:R-:W-:-:S04]  /*1100*/  ISETP.NE.U32.AND P0, PT, RZ, UR4, PT ;  /* 0x00000004ff007c0c */ /* 0x000fc8000bf05070 */
[----:B------:R-:W-:-:S13]  /*1110*/  ISETP.NE.AND.EX P0, PT, RZ, UR5, PT, P0 ;  /* 0x00000005ff007c0c */ /* 0x000fda000bf05300 */
[----:B------:R-:W-:Y:S05]  /*1120*/  @!P0 BRA `(.L_x_14) ;  /* 0x00000000001c8947 */ /* 0x000fea0003800000 */
[----:B01----:R-:W0:Y:S02]  /*1130*/  LDC.64 R4, c[0x0][0x5a0] ;  /* 0x00016800ff047b82 */ /* 0x003e240000000a00 */
[----:B0-----:R-:W2:Y:S02]  /*1140*/  LDG.E.64 R4, desc[UR36][R4.64] ;  /* 0x0000002404047981 */ /* 0x001ea4000c1e1b00 */
[----:B--2---:R-:W-:-:S04]  /*1150*/  ISETP.NE.U32.AND P0, PT, R4, RZ, PT ;  /* 0x000000ff0400720c */ /* 0x004fc80003f05070 */
[----:B------:R-:W-:-:S13]  /*1160*/  ISETP.NE.AND.EX P0, PT, R5, RZ, PT, P0 ;  /* 0x000000ff0500720c */ /* 0x000fda0003f05300 */
[----:B------:R-:W-:Y:S05]  /*1170*/  @!P0 BRA `(.L_x_14) ;  /* 0x0000000000088947 */ /* 0x000fea0003800000 */
[----:B------:R0:W5:Y:S01]  /*1180*/  LD.E R90, desc[UR36][R4.64] ;  /* 0x00000024045a7980 */ /* 0x000162000c101900 */
[----:B------:R-:W-:Y:S05]  /*1190*/  BRA `(.L_x_15) ;  /* 0x0000000000247947 */ /* 0x000fea0003800000 */
.L_x_14:
[----:B------:R-:W-:Y:S02]  /*11a0*/  ULDC.64 UR4, c[0x0][0x590] ;  /* 0x0001640000047ab9 */ /* 0x000fe40000000a00 */
[----:B------:R-:W-:-:S04]  /*11b0*/  ISETP.NE.U32.AND P0, PT, RZ, UR4, PT ;  /* 0x00000004ff007c0c */ /* 0x000fc8000bf05070 */
[----:B------:R-:W-:-:S13]  /*11c0*/  ISETP.NE.AND.EX P0, PT, RZ, UR5, PT, P0 ;  /* 0x00000005ff007c0c */ /* 0x000fda000bf05300 */
[----:B------:R-:W-:Y:S05]  /*11d0*/  @!P0 BRA `(.L_x_16) ;  /* 0x00000000000c8947 */ /* 0x000fea0003800000 */
[----:B------:R-:W2:Y:S02]  /*11e0*/  LDC.64 R90, c[0x0][0x590] ;  /* 0x00016400ff5a7b82 */ /* 0x000ea40000000a00 */
[----:B--2---:R2:W5:Y:S01]  /*11f0*/  LDG.E R90, desc[UR36][R90.64] ;  /* 0x000000245a5a7981 */ /* 0x004562000c1e1900 */
[----:B------:R-:W-:Y:S05]  /*1200*/  BRA `(.L_x_15) ;  /* 0x0000000000087947 */ /* 0x000fea0003800000 */
.L_x_16:
[----:B------:R-:W-:Y:S02]  /*1210*/  ULDC UR4, c[0x0][0x584] ;  /* 0x0001610000047ab9 */ /* 0x000fe40000000800 */
[----:B------:R-:W-:-:S07]  /*1220*/  IMAD.U32 R90, RZ, RZ, UR4 ;  /* 0x00000004ff5a7e24 */ /* 0x000fce000f8e00ff */
.L_x_15:
[----:B------:R-:W-:-:S13]  /*1230*/  LOP3.LUT P0, RZ, R3, 0xff, RZ, 0xc0, !PT ;  /* 0x000000ff03ff7812 */ /* 0x000fda000780c0ff */
[----:B------:R-:W-:Y:S05]  /*1240*/  @!P0 EXIT ;  /* 0x000000000000894d */ /* 0x000fea0003800000 */
[----:B------:R-:W3:Y:S01]  /*1250*/  LDC R93, c[0x0][0x658] ;  /* 0x00019600ff5d7b82 */ /* 0x000ee20000000800 */
[----:B------:R-:W-:Y:S01]  /*1260*/  LOP3.LUT R7, R7, 0x1, RZ, 0xc0, !PT ;  /* 0x0000000107077812 */ /* 0x000fe200078ec0ff */
[----:B------:R-:W-:Y:S01]  /*1270*/  ULDC.64 UR6, c[0x0][0x288] ;  /* 0x0000a20000067ab9 */ /* 0x000fe20000000a00 */
[----:B------:R-:W-:Y:S01]  /*1280*/  SHF.R.U32.HI R3, RZ, 0x2, R95 ;  /* 0x00000002ff037819 */ /* 0x000fe2000001165f */
[----:B------:R-:W-:Y:S01]  /*1290*/  UIADD3 UR4, UR7, 0x3f, URZ ;  /* 0x0000003f07047890 */ /* 0x000fe2000fffe03f */
[----:B------:R-:W-:Y:S01]  /*12a0*/  SHF.R.U32.HI R0, RZ, 0x1, R0 ;  /* 0x00000001ff007819 */ /* 0x000fe20000011600 */
[----:B------:R-:W-:Y:S01]  /*12b0*/  IMAD.SHL.U32 R88, R7, 0x40, RZ ;  /* 0x0000004007587824 */ /* 0x000fe200078e00ff */
[----:B------:R-:W-:Y:S01]  /*12c0*/  LOP3.LUT R3, R3, 0x7, RZ, 0xc0, !PT ;  /* 0x0000000703037812 */ /* 0x000fe200078ec0ff */
[----:B------:R-:W4:Y:S01]  /*12d0*/  LDC.64 R8, c[0x0][0x5c8] ;  /* 0x00017200ff087b82 */ /* 0x000f220000000a00 */
[----:B------:R-:W-:Y:S01]  /*12e0*/  USHF.R.S32.HI UR5, URZ, 0x1f, UR4 ;  /* 0x0000001f3f057899 */ /* 0x000fe20008011404 */
[----:B------:R-:W-:Y:S01]  /*12f0*/  LOP3.LUT R0, R0, 0x30, RZ, 0xc0, !PT ;  /* 0x0000003000007812 */ /* 0x000fe200078ec0ff */
[----:B------:R-:W-:Y:S01]  /*1300*/  IMAD.MOV.U32 R6, RZ, RZ, 0x1 ;  /* 0x00000001ff067424 */ /* 0x000fe200078e00ff */
[--C-:B------:R-:W-:Y:S01]  /*1310*/  LOP3.LUT R88, R88, 0x40, R3.reuse, 0xe2, !PT ;  /* 0x0000004058587812 */ /* 0x100fe200078ee203 */
[----:B------:R-:W-:Y:S01]  /*1320*/  ULEA.HI UR5, UR5, UR4, URZ, 0x6 ;  /* 0x0000000405057291 */ /* 0x000fe2000f8f303f */
[-C--:B01----:R-:W-:Y:S01]  /*1330*/  IADD3 R4, RZ, -R0.reuse, -R3 ;  /* 0x80000000ff047210 */ /* 0x083fe20007ffe803 */
[----:B------:R-:W-:Y:S01]  /*1340*/  IMAD.U32 R5, RZ, RZ, UR6 ;  /* 0x00000006ff057e24 */ /* 0x000fe2000f8e00ff */
[----:B------:R-:W0:Y:S01]  /*1350*/  LDC R97, c[0x0][0x600] ;  /* 0x00018000ff617b82 */ /* 0x000e220000000800 */
[----:B------:R-:W-:Y:S01]  /*1360*/  LOP3.LUT R88, R88, R0, RZ, 0xfc, !PT ;  /* 0x0000000058587212 */ /* 0x000fe200078efcff */
[----:B------:R-:W-:Y:S01]  /*1370*/  IMAD.MOV.U32 R0, RZ, RZ, -0x1 ;  /* 0xffffffffff007424 */ /* 0x000fe200078e00ff */
[----:B------:R-:W-:Y:S01]  /*1380*/  USHF.R.S32.HI UR43, URZ, 0x6, UR5 ;  /* 0x000000063f2b7899 */ /* 0x000fe20008011405 */
[----:B------:R-:W-:Y:S01]  /*1390*/  LOP3.LUT R94, R95, 0x3, RZ, 0xc0, !PT ;  /* 0x000000035f5e7812 */ /* 0x000fe200078ec0ff */
[----:B------:R-:W-:Y:S01]  /*13a0*/  IMAD R4, R7, -0x40, R4 ;  /* 0xffffffc007047824 */ /* 0x000fe200078e0204 */
[C---:B------:R-:W-:Y:S01]  /*13b0*/  LOP3.LUT R96, R95.reuse, 0x80, RZ, 0xc0, !PT ;  /* 0x000000805f607812 */ /* 0x040fe200078ec0ff */
[----:B------:R-:W-:Y:S01]  /*13c0*/  UISETP.LT.AND UP0, UPT, UR43, 0x1, UPT ;  /* 0x000000012b00788c */ /* 0x000fe2000bf01270 */
[-C--:B---3--:R-:W-:Y:S01]  /*13d0*/  SHF.L.U32 R0, R0, R93.reuse, RZ ;  /* 0x0000005d00007219 */ /* 0x088fe200000006ff */
[----:B------:R-:W-:Y:S01]  /*13e0*/  ULDC UR4, c[0x0][0x284] ;  /* 0x0000a10000047ab9 */ /* 0x000fe20000000800 */
[----:B------:R-:W-:Y:S01]  /*13f0*/  IMAD R94, R94, -0x2, R5 ;  /* 0xfffffffe5e5e7824 */ /* 0x000fe200078e0205 */
[----:B------:R-:W-:Y:S01]  /*1400*/  USEL UR44, UR43, 0x1, UP0 ;  /* 0x000000012b2c7887 */ /* 0x000fe20008000000 */
[----:B------:R-:W-:Y:S01]  /*1410*/  SHF.L.U32 R93, R6, R93, RZ ;  /* 0x0000005d065d7219 */ /* 0x000fe200000006ff */
[----:B------:R-:W-:Y:S01]  /*1420*/  IMAD.SHL.U32 R95, R95, 0x2, RZ ;  /* 0x000000025f5f7824 */ /* 0x000fe200078e00ff */
[----:B------:R-:W-:Y:S01]  /*1430*/  LOP3.LUT R102, R18, 0x1, RZ, 0xfc, !PT ;  /* 0x0000000112667812 */ /* 0x000fe200078efcff */
[----:B------:R-:W-:Y:S01]  /*1440*/  VIADD R99, R4, UR4 ;  /* 0x0000000404637c36 */ /* 0x000fe20008000000 */
[C---:B----4-:R-:W-:Y:S01]  /*1450*/  SHF.L.U64.HI R92, R8.reuse, 0x3, R9 ;  /* 0x00000003085c7819 */ /* 0x050fe20000010209 */
[----:B--2---:R-:W-:Y:S01]  /*1460*/  IMAD.SHL.U32 R91, R8, 0x8, RZ ;  /* 0x00000008085b7824 */ /* 0x004fe200078e00ff */
[----:B------:R-:W-:Y:S01]  /*1470*/  SHF.R.U32.HI R96, RZ, 0x7, R96 ;  /* 0x00000007ff607819 */ /* 0x000fe20000011660 */
[----:B------:R-:W-:Y:S01]  /*1480*/  IMAD.MOV.U32 R89, RZ, RZ, RZ ;  /* 0x000000ffff597224 */ /* 0x000fe200078e00ff */
[----:B------:R-:W-:Y:S01]  /*1490*/  LOP3.LUT R98, RZ, R0, RZ, 0x33, !PT ;  /* 0x00000000ff627212 */ /* 0x000fe200078e33ff */
[----:B------:R-:W-:Y:S01]  /*14a0*/  UIADD3 UR44, UR43, -UR44, URZ ;  /* 0x8000002c2b2c7290 */ /* 0x000fe2000fffe03f */
[----:B------:R-:W-:Y:S01]  /*14b0*/  UMOV UR40, URZ ;  /* 0x0000003f00287c82 */ /* 0x000fe20008000000 */
[----:B0-----:R-:W-:Y:S01]  /*14c0*/  VIADD R97, R97, 0xffffffff ;  /* 0xffffffff61617836 */ /* 0x001fe20000000000 */
[----:B------:R-:W-:-:S09]  /*14d0*/  UMOV UR42, URZ ;  /* 0x0000003f002a7c82 */ /* 0x000fd20008000000 */
.L_x_162:
[----:B0-----:R-:W0:Y:S01]  /*14e0*/  SHFL.IDX PT, R0, R96, RZ, 0x1f ;  /* 0x00001fff60007589 */ /* 0x001e2200000e0000 */
[----:B-1----:R-:W1:Y:S01]  /*14f0*/  S2UR UR7, SR_CgaCtaId ;  /* 0x00000000000779c3 */ /* 0x002e620000008800 */
[----:B------:R-:W-:Y:S01]  /*1500*/  UMOV UR6, 0x400 ;  /* 0x0000040000067882 */ /* 0x000fe20000000000 */
[----:B0-----:R-:W-:Y:S01]  /*1510*/  R2UR UR4, R0 ;  /* 0x00000000000472ca */ /* 0x001fe200000e0000 */
[----:B-1----:R-:W-:-:S12]  /*1520*/  ULEA UR6, UR7, UR6, 0x18 ;  /* 0x0000000607067291 */ /* 0x002fd8000f8ec03f */
[----:B------:R-:W-:-:S04]  /*1530*/  ULEA.HI UR5, UR4, UR4, URZ, 0x1 ;  /* 0x0000000404057291 */ /* 0x000fc8000f8f083f */
[----:B------:R-:W-:-:S04]  /*1540*/  ULOP3.LUT UR5, UR5, 0x7fffe, URZ, 0xc0, !UPT ;  /* 0x0007fffe05057892 */ /* 0x000fc8000f8ec03f */
[----:B------:R-:W-:-:S03]  /*1550*/  UIADD3 UR5, UR4, -UR5, URZ ;  /* 0x8000000504057290 */ /* 0x000fc6000fffe03f */
[----:B------:R-:W-:Y:S01]  /*1560*/  ULDC UR4, c[0x0][0x28c] ;  /* 0x0000a30000047ab9 */ /* 0x000fe20000000800 */
[----:B------:R-:W-:Y:S01]  /*1570*/  ULEA UR5, UR5, UR6, 0xd ;  /* 0x0000000605057291 */ /* 0x000fe2000f8e683f */
[----:B------:R-:W-:-:S03]  /*1580*/  ISETP.LT.AND P0, PT, RZ, UR4, PT ;  /* 0x00000004ff007c0c */ /* 0x000fc6000bf01270 */
[----:B------:R-:W-:-:S04]  /*1590*/  UIADD3 UR5, UR5, 0x180, URZ ;  /* 0x0000018005057890 */ /* 0x000fc8000fffe03f */
[----:B------:R-:W-:-:S04]  /*15a0*/  USHF.R.U32.HI UR5, URZ, 0x4, UR5 ;  /* 0x000000043f057899 */ /* 0x000fc80008011605 */
[----:B------:R-:W-:Y:S02]  /*15b0*/  ULOP3.LUT UR45, UR5, 0x3fff, URZ, 0xc0, !UPT ;  /* 0x00003fff052d7892 */ /* 0x000fe4000f8ec03f */
[----:B--2345:R-:W-:Y:S10]  /*15c0*/  @P0 BRA `(.L_x_17) ;  /* 0x0000000000400947 */ /* 0x03cff40003800000 */
[----:B------:R-:W-:Y:S01]  /*15d0*/  MOV R0, 0x0 ;  /* 0x0000000000007802 */ /* 0x000fe20000000f00 */
[----:B------:R-:W-:Y:S01]  /*15e0*/  ULDC.64 UR4, c[0x4][0x68] ;  /* 0x01001a0000047ab9 */ /* 0x000fe20000000a00 */
[----:B------:R-:W-:Y:S01]  /*15f0*/  ULDC.64 UR6, c[0x4][0x8] ;  /* 0x0100020000067ab9 */ /* 0x000fe20000000a00 */
[----:B------:R-:W-:Y:S01]  /*1600*/  IMAD.U32 R4, RZ, RZ, UR4 ;  /* 0x00000004ff047e24 */ /* 0x000fe2000f8e00ff */
[----:B------:R0:W1:Y:S01]  /*1610*/  LDC.64 R14, c[0x4][R0] ;  /* 0x01000000000e7b82 */ /* 0x0000620000000a00 */
[----:B------:R-:W-:Y:S01]  /*1620*/  IMAD.U32 R5, RZ, RZ, UR5 ;  /* 0x00000005ff057e24 */ /* 0x000fe2000f8e00ff */
[----:B------:R-:W-:Y:S01]  /*1630*/  ULDC.64 UR4, c[0x4][0x70] ;  /* 0x01001c0000047ab9 */ /* 0x000fe20000000a00 */
[----:B------:R-:W-:Y:S02]  /*1640*/  IMAD.U32 R10, RZ, RZ, UR6 ;  /* 0x00000006ff0a7e24 */ /* 0x000fe4000f8e00ff */
[----:B------:R-:W-:Y:S02]  /*1650*/  IMAD.U32 R6, RZ, RZ, UR4 ;  /* 0x00000004ff067e24 */ /* 0x000fe4000f8e00ff */
[----:B------:R-:W-:-:S02]  /*1660*/  IMAD.U32 R7, RZ, RZ, UR5 ;  /* 0x00000005ff077e24 */ /* 0x000fc4000f8e00ff */
[----:B------:R-:W-:Y:S02]  /*1670*/  IMAD.U32 R11, RZ, RZ, UR7 ;  /* 0x00000007ff0b7e24 */ /* 0x000fe4000f8e00ff */
[----:B------:R-:W-:Y:S02]  /*1680*/  IMAD.MOV.U32 R8, RZ, RZ, 0x1e1 ;  /* 0x000001e1ff087424 */ /* 0x000fe400078e00ff */
[----:B------:R-:W-:Y:S02]  /*1690*/  IMAD.MOV.U32 R12, RZ, RZ, 0x1 ;  /* 0x00000001ff0c7424 */ /* 0x000fe400078e00ff */
[----:B0-----:R-:W-:-:S07]  /*16a0*/  IMAD.MOV.U32 R13, RZ, RZ, RZ ;  /* 0x000000ffff0d7224 */ /* 0x001fce00078e00ff */
[----:B------:R-:W-:-:S07]  /*16b0*/  LEPC R20, `(.L_x_17) ;  /* 0x000000001014794e */ /* 0x000fce0000000000 */
[----:B-1---5:R-:W-:Y:S05]  /*16c0*/  CALL.ABS.NOINC R14 ;  /* 0x000000000e007343 */ /* 0x022fea0003c00000 */
.L_x_17:
[----:B------:R-:W-:-:S13]  /*16d0*/  ISETP.NE.AND P0, PT, R102, 0x3, PT ;  /* 0x000000036600780c */ /* 0x000fda0003f05270 */
[----:B------:R-:W-:Y:S05]  /*16e0*/  @!P0 BRA `(.L_x_18) ;  /* 0x0000000000048947 */ /* 0x000fea0003800000 */
[----:B------:R-:W-:Y:S01]  /*16f0*/  BPT.TRAP 0x1 ;  /* 0x000000040000795c */ /* 0x000fe20000300000 */
.L_x_18:
[----:B------:R-:W0:Y:S01]  /*1700*/  S2UR UR5, SR_CgaCtaId ;  /* 0x00000000000579c3 */ /* 0x000e220000008800 */
[----:B------:R-:W-:Y:S01]  /*1710*/  UMOV UR4, 0x400 ;  /* 0x0000040000047882 */ /* 0x000fe20000000000 */
[----:B------:R-:W-:Y:S02]  /*1720*/  IMAD.U32 R0, RZ, RZ, UR40 ;  /* 0x00000028ff007e24 */ /* 0x000fe4000f8e00ff */
[----:B------:R-:W-:-:S03]  /*1730*/  IMAD.U32 R3, RZ, RZ, UR42 ;  /* 0x0000002aff037e24 */ /* 0x000fc6000f8e00ff */
[----:B------:R-:W-:Y:S01]  /*1740*/  SHF.L.U32 R0, R0, 0x1f, RZ ;  /* 0x0000001f00007819 */ /* 0x000fe200000006ff */
[----:B0-----:R-:W-:-:S06]  /*1750*/  ULEA UR4, UR5, UR4, 0x18 ;  /* 0x0000000405047291 */ /* 0x001fcc000f8ec03f */
[----:B------:R-:W-:-:S04]  /*1760*/  IMAD.U32 R6, RZ, RZ, UR4 ;  /* 0x00000004ff067e24 */ /* 0x000fc8000f8e00ff */
[----:B------:R-:W-:-:S04]  /*1770*/  IMAD R3, R3, 0x8, R6 ;  /* 0x0000000803037824 */ /* 0x000fc800078e0206 */
[----:B------:R0:W1:Y:S01]  /*1780*/  SYNCS.PHASECHK.TRANS64.TRYWAIT P1, [R3+URZ], R0 ;  /* 0x00000000030075a7 */ /* 0x000062000802017f */
[----:B------:R-:W-:Y:S05]  /*1790*/  @!P0 BRA `(.L_x_19) ;  /* 0x0000000000048947 */ /* 0x000fea0003800000 */
[----:B------:R-:W-:Y:S01]  /*17a0*/  BPT.TRAP 0x1 ;  /* 0x000000040000795c */ /* 0x000fe20000300000 */
.L_x_19:
[----:B------:R-:W-:-:S05]  /*17b0*/  IMAD.U32 R4, RZ, RZ, UR44 ;  /* 0x0000002cff047e24 */ /* 0x000fca000f8e00ff */
[----:B------:R-:W-:Y:S01]  /*17c0*/  ISETP.GE.AND P2, PT, R4, 0x1, PT ;  /* 0x000000010400780c */ /* 0x000fe20003f46270 */
[----:B-1----:R-:W-:-:S12]  /*17d0*/  @P1 BRA `(.L_x_20) ;  /* 0x0000000000081947 */ /* 0x002fd80003800000 */
[----:B------:R-:W1:Y:S02]  /*17e0*/  SYNCS.PHASECHK.TRANS64.TRYWAIT P1, [R3+URZ], R0 ;  /* 0x00000000030075a7 */ /* 0x000e64000802017f */
[----:B-1----:R-:W-:Y:S05]  /*17f0*/  @!P1 BRA `(.L_x_21) ;  /* 0x0000006800549947 */ /* 0x002fea0003800000 */
.L_x_20:
[----:B------:R-:W-:Y:S05]  /*1800*/  WARPSYNC.ALL ;  /* 0x0000000000007948 */ /* 0x000fea0003800000 */
[----:B------:R-:W-:Y:S01]  /*1810*/  R2UR UR4, R6 ;  /* 0x00000000060472ca */ /* 0x000fe200000e0000 */
[----:B------:R-:W-:Y:S01]  /*1820*/  ULEA UR5, UR42, UR45, 0xa ;  /* 0x0000002d2a057291 */ /* 0x000fe2000f8e503f */
[----:B------:R-:W-:Y:S01]  /*1830*/  WARPGROUP.ARRIVE ;  /* 0x00000000000079c5 */ /* 0x000fe20000000000 */
[----:B------:R-:W-:Y:S01]  /*1840*/  UMOV UR9, 0x40000040 ;  /* 0x4000004000097882 */ /* 0x000fe20000000000 */
[----:B------:R-:W-:-:S04]  /*1850*/  UMOV UR11, 0x40000040 ;  /* 0x40000040000b7882 */ /* 0x000fc80000000000 */
[----:B------:R-:W-:-:S05]  /*1860*/  UMOV UR8, UR5 ;  /* 0x0000000500087c82 */ /* 0x000fca0008000000 */
[----:B------:R-:W-:-:S04]  /*1870*/  UIADD3 UR4, UR4, 0x18180, URZ ;  /* 0x0001818004047890 */ /* 0x000fc8000fffe03f */
[----:B------:R-:W-:-:S04]  /*1880*/  USHF.R.U32.HI UR4, URZ, 0x4, UR4 ;  /* 0x000000043f047899 */ /* 0x000fc80008011604 */
[----:B------:R-:W-:-:S04]  /*1890*/  ULOP3.LUT UR4, UR4, 0x3fff, URZ, 0xc0, !UPT ;  /* 0x00003fff04047892 */ /* 0x000fc8000f8ec03f */
[----:B------:R-:W-:-:S04]  /*18a0*/  ULOP3.LUT UR4, UR4, 0x2000000, URZ, 0xfc, !UPT ;  /* 0x0200000004047892 */ /* 0x000fc8000f8efc3f */
[----:B------:R-:W-:-:S07]  /*18b0*/  ULEA UR6, UR42, UR4, 0xa ;  /* 0x000000042a067291 */ /* 0x000fce000f8e503f */
[----:B------:R-:W-:Y:S02]  /*18c0*/  UMOV UR10, UR6 ;  /* 0x00000006000a7c82 */ /* 0x000fe40008000000 */
[----:B------:R-:W-:Y:S01]  /*18d0*/  HGMMA.64x128x16.F32 R24, gdesc[UR8].tnspA.tnspB, RZ, !UPT, gsb0 ;  /* 0x61e00000081879f0 */ /* 0x000fe2000c0008ff */
[----:B------:R-:W-:Y:S02]  /*18e0*/  UIADD3 UR8, UR5, 0x80, URZ ;  /* 0x0000008005087890 */ /* 0x000fe4000fffe03f */
[----:B------:R-:W-:Y:S01]  /*18f0*/  UIADD3 UR10, UR6, 0x80, URZ ;  /* 0x00000080060a7890 */ /* 0x000fe2000fffe03f */
[----:B------:R-:W-:Y:S01]  /*1900*/  UMOV UR9, 0x40000040 ;  /* 0x4000004000097882 */ /* 0x000fe20000000000 */
[----:B------:R-:W-:Y:S01]  /*1910*/  UMOV UR11, 0x40000040 ;  /* 0x40000040000b7882 */ /* 0x000fe20000000000 */
[----:B------:R-:W-:Y:S02]  /*1920*/  WARPGROUP.DEPBAR.LE gsb0, 0x0 ;  /* 0x00008000000079c5 */ /* 0x000fe40000010000 */
[----:B------:R-:W-:-:S06]  /*1930*/  WARPGROUP.ARRIVE ;  /* 0x00000000000079c5 */ /* 0x000fcc0000000000 */
[----:B------:R-:W-:Y:S01]  /*1940*/  HGMMA.64x128x16.F32 R24, gdesc[UR8].tnspA.tnspB, R24, gsb0 ;  /* 0x61e00000081879f0 */ /* 0x000fe20008000818 */
        /* <DEDUP_REMOVED lines=13> */
[----:B------:R-:W-:Y:S03]  /*1a20*/  HGMMA.64x128x16.F32 R24, gdesc[UR8].tnspA.tnspB, R24, gsb0 ;  /* 0x61e00000081879f0 */ /* 0x000fe60008000818 */
[----:B------:R-:W-:Y:S02]  /*1a30*/  WARPGROUP.DEPBAR.LE gsb0, 0x0 ;  /* 0x00008000000079c5 */ /* 0x000fe40000010000 */
[----:B------:R-:W-:Y:S05]  /*1a40*/  @!P2 BRA `(.L_x_22) ;  /* 0x000000040028a947 */ /* 0x000fea0003800000 */
[----:B------:R-:W-:Y:S01]  /*1a50*/  UIADD3 UR5, UR42, 0x1, URZ ;  /* 0x000000012a057890 */ /* 0x000fe2000fffe03f */
[----:B01----:R-:W-:Y:S02]  /*1a60*/  IMAD.U32 R0, RZ, RZ, UR44 ;  /* 0x0000002cff007e24 */ /* 0x003fe4000f8e00ff */
[----:B------:R-:W-:Y:S01]  /*1a70*/  IMAD.U32 R3, RZ, RZ, UR42 ;  /* 0x0000002aff037e24 */ /* 0x000fe2000f8e00ff */
[----:B------:R-:W-:-:S04]  /*1a80*/  UISETP.NE.AND UP0, UPT, UR5, 0x6, UPT ;  /* 0x000000060500788c */ /* 0x000fc8000bf05270 */
[----:B------:R-:W-:Y:S02]  /*1a90*/  USEL UR6, URZ, 0x1, UP0 ;  /* 0x000000013f067887 */ /* 0x000fe40008000000 */
[----:B------:R-:W-:Y:S02]  /*1aa0*/  USEL UR5, UR5, URZ, UP0 ;  /* 0x0000003f05057287 */ /* 0x000fe40008000000 */
[----:B------:R-:W-:-:S06]  /*1ab0*/  ULOP3.LUT UR6, UR40, UR6, URZ, 0x3c, !UPT ;  /* 0x0000000628067292 */ /* 0x000fcc000f8e3c3f */
[----:B------:R-:W-:-:S07]  /*1ac0*/  IMAD.U32 R7, RZ, RZ, UR6 ;  /* 0x00000006ff077e24 */ /* 0x000fce000f8e00ff */
.L_x_29:
[----:B------:R-:W-:Y:S05]  /*1ad0*/  @!P0 BRA `(.L_x_23) ;  /* 0x0000000000048947 */ /* 0x000fea0003800000 */
[----:B------:R-:W-:Y:S01]  /*1ae0*/  BPT.TRAP 0x1 ;  /* 0x000000040000795c */ /* 0x000fe20000300000 */
.L_x_23:
[----:B------:R-:W0:Y:S01]  /*1af0*/  S2UR UR7, SR_CgaCtaId ;  /* 0x00000000000779c3 */ /* 0x000e220000008800 */
[----:B------:R-:W-:Y:S01]  /*1b00*/  UMOV UR6, 0x400 ;  /* 0x0000040000067882 */ /* 0x000fe20000000000 */
[----:B------:R-:W-:Y:S01]  /*1b10*/  IMAD.U32 R5, RZ, RZ, UR5 ;  /* 0x00000005ff057e24 */ /* 0x000fe2000f8e00ff */
[----:B------:R-:W-:Y:S01]  /*1b20*/  SHF.L.U32 R4, R7, 0x1f, RZ ;  /* 0x0000001f07047819 */ /* 0x000fe200000006ff */
[----:B0-----:R-:W-:-:S06]  /*1b30*/  ULEA UR6, UR7, UR6, 0x18 ;  /* 0x0000000607067291 */ /* 0x001fcc000f8ec03f */
[----:B------:R-:W-:-:S04]  /*1b40*/  IMAD.U32 R6, RZ, RZ, UR6 ;  /* 0x00000006ff067e24 */ /* 0x000fc8000f8e00ff */
[----:B------:R-:W-:-:S04]  /*1b50*/  IMAD R5, R5, 0x8, R6 ;  /* 0x0000000805057824 */ /* 0x000fc800078e0206 */
[----:B------:R0:W1:Y:S01]  /*1b60*/  SYNCS.PHASECHK.TRANS64.TRYWAIT P1, [R5+URZ], R4 ;  /* 0x00000004050075a7 */ /* 0x000062000802017f */
[----:B------:R-:W-:Y:S05]  /*1b70*/  @!P0 BRA `(.L_x_24) ;  /* 0x0000000000048947 */ /* 0x000fea0003800000 */
[----:B------:R-:W-:Y:S01]  /*1b80*/  BPT.TRAP 0x1 ;  /* 0x000000040000795c */ /* 0x000fe20000300000 */
.L_x_24:
[----:B-1----:R-:W-:Y:S05]  /*1b90*/  @P1 BRA `(.L_x_25) ;  /* 0x0000000000081947 */ /* 0x002fea0003800000 */
[----:B------:R-:W1:Y:S02]  /*1ba0*/  SYNCS.PHASECHK.TRANS64.TRYWAIT P1, [R5+URZ], R4 ;  /* 0x00000004050075a7 */ /* 0x000e64000802017f */
[----:B-1----:R-:W-:Y:S05]  /*1bb0*/  @!P1 BRA `(.L_x_26) ;  /* 0x0000006400789947 */ /* 0x002fea0003800000 */
.L_x_25:
[----:B------:R-:W-:Y:S01]  /*1bc0*/  ULEA UR6, UR5, UR45, 0xa ;  /* 0x0000002d05067291 */ /* 0x000fe2000f8e503f */
[----:B------:R-:W-:Y:S01]  /*1bd0*/  WARPGROUP.ARRIVE ;  /* 0x00000000000079c5 */ /* 0x000fe20000000000 */
[----:B------:R-:W-:Y:S01]  /*1be0*/  ULEA UR7, UR5, UR4, 0xa ;  /* 0x0000000405077291 */ /* 0x000fe2000f8e503f */
[----:B------:R-:W-:Y:S01]  /*1bf0*/  UMOV UR9, 0x40000040 ;  /* 0x4000004000097882 */ /* 0x000fe20000000000 */
[----:B------:R-:W-:-:S03]  /*1c00*/  UMOV UR11, 0x40000040 ;  /* 0x40000040000b7882 */ /* 0x000fc60000000000 */
[----:B------:R-:W-:Y:S02]  /*1c10*/  UMOV UR8, UR6 ;  /* 0x0000000600087c82 */ /* 0x000fe40008000000 */
[----:B------:R-:W-:Y:S02]  /*1c20*/  UMOV UR10, UR7 ;  /* 0x00000007000a7c82 */ /* 0x000fe40008000000 */
[----:B------:R-:W-:Y:S01]  /*1c30*/  HGMMA.64x128x16.F32 R24, gdesc[UR8].tnspA.tnspB, R24, gsb0 ;  /* 0x61e00000081879f0 */ /* 0x000fe20008000818 */
[----:B------:R-:W-:Y:S02]  /*1c40*/  UIADD3 UR8, UR6, 0x80, URZ ;  /* 0x0000008006087890 */ /* 0x000fe4000fffe03f */
[----:B------:R-:W-:Y:S01]  /*1c50*/  UIADD3 UR10, UR7, 0x80, URZ ;  /* 0x00000080070a7890 */ /* 0x000fe2000fffe03f */
[----:B------:R-:W-:Y:S01]  /*1c60*/  UMOV UR9, 0x40000040 ;  /* 0x4000004000097882 */ /* 0x000fe20000000000 */
[----:B------:R-:W-:Y:S01]  /*1c70*/  UMOV UR11, 0x40000040 ;  /* 0x40000040000b7882 */ /* 0x000fe20000000000 */
[----:B------:R-:W-:-:S02]  /*1c80*/  WARPGROUP.DEPBAR.LE gsb0, 0x0 ;  /* 0x00008000000079c5 */ /* 0x000fc40000010000 */
        /* <DEDUP_REMOVED lines=18> */
[----:B------:R-:W-:Y:S01]  /*1db0*/  BPT.TRAP 0x1 ;  /* 0x000000040000795c */ /* 0x000fe20000300000 */
.L_x_27:
[----:B------:R-:W-:-:S13]  /*1dc0*/  ISETP.NE.AND P1, PT, R22, RZ, PT ;  /* 0x000000ff1600720c */ /* 0x000fda0003f25270 */
[----:B01----:R-:W-:-:S04]  /*1dd0*/  @P1 IMAD R4, R3, 0x8, R6 ;  /* 0x0000000803041824 */ /* 0x003fc800078e0206 */
[----:B------:R-:W-:-:S05]  /*1de0*/  @P1 VIADD R4, R4, 0x30 ;  /* 0x0000003004041836 */ /* 0x000fca0000000000 */
[----:B------:R-:W-:-:S04]  /*1df0*/  @P1 PRMT R4, R19, 0x654, R4 ;  /* 0x0000065413041816 */ /* 0x000fc80000000004 */
[----:B------:R0:W-:Y:S01]  /*1e00*/  @P1 SYNCS.ARRIVE.TRANS64.RED.A1T0 RZ, [R4+URZ], RZ ;  /* 0x000000ff04ff19a7 */ /* 0x0001e2000810043f */
[----:B------:R-:W-:-:S13]  /*1e10*/  ISETP.GT.U32.AND P1, PT, R18, 0x1, PT ;  /* 0x000000011200780c */ /* 0x000fda0003f24070 */
[----:B0-----:R-:W-:Y:S05]  /*1e20*/  @P1 BRA `(.L_x_28) ;  /* 0x0000000000041947 */ /* 0x001fea0003800000 */
[----:B------:R-:W-:Y:S01]  /*1e30*/  BPT.TRAP 0x1 ;  /* 0x000000040000795c */ /* 0x000fe20000300000 */
.L_x_28:
[----:B------:R-:W-:Y:S01]  /*1e40*/  UIADD3 UR5, UR5, 0x1, URZ ;  /* 0x0000000105057890 */ /* 0x000fe2000fffe03f */
[C---:B------:R-:W-:Y:S01]  /*1e50*/  ISETP.GT.AND P2, PT, R0.reuse, 0x1, PT ;  /* 0x000000010000780c */ /* 0x040fe20003f44270 */
[----:B------:R-:W-:Y:S02]  /*1e60*/  VIADD R3, R3, 0x1 ;  /* 0x0000000103037836 */ /* 0x000fe40000000000 */
[----:B------:R-:W-:Y:S01]  /*1e70*/  UISETP.NE.AND UP0, UPT, UR5, 0x6, UPT ;  /* 0x000000060500788c */ /* 0x000fe2000bf05270 */
[----:B------:R-:W-:Y:S02]  /*1e80*/  VIADD R0, R0, 0xffffffff ;  /* 0xffffffff00007836 */ /* 0x000fe40000000000 */
[C---:B------:R-:W-:Y:S01]  /*1e90*/  ISETP.NE.AND P1, PT, R3.reuse, 0x6, PT ;  /* 0x000000060300780c */ /* 0x040fe20003f25270 */
[----:B------:R-:W-:Y:S02]  /*1ea0*/  USEL UR6, URZ, 0x1, UP0 ;  /* 0x000000013f067887 */ /* 0x000fe40008000000 */
[----:B------:R-:W-:Y:S01]  /*1eb0*/  USEL UR5, UR5, URZ, UP0 ;  /* 0x0000003f05057287 */ /* 0x000fe20008000000 */
[----:B------:R-:W-:-:S03]  /*1ec0*/  SEL R3, R3, RZ, P1 ;  /* 0x000000ff03037207 */ /* 0x000fc60000800000 */
[----:B------:R-:W-:Y:S01]  /*1ed0*/  LOP3.LUT R7, R7, UR6, RZ, 0x3c, !PT ;  /* 0x0000000607077c12 */ /* 0x000fe2000f8e3cff */
[----:B------:R-:W-:Y:S07]  /*1ee0*/  @P2 BRA `(.L_x_29) ;  /* 0xfffffff800f82947 */ /* 0x000fee000383ffff */
.L_x_22:
[----:B01----:R-:W0:Y:S02]  /*1ef0*/  LDC R0, c[0x0][0x28c] ;  /* 0x0000a300ff007b82 */ /* 0x003e240000000800 */
[----:B0-----:R-:W-:-:S13]  /*1f00*/  ISETP.GE.AND P1, PT, R0, 0x1, PT ;  /* 0x000000010000780c */ /* 0x001fda0003f26270 */
[----:B------:R-:W-:Y:S05]  /*1f10*/  @!P1 BRA `(.L_x_30) ;  /* 0x0000000000449947 */ /* 0x000fea0003800000 */
[----:B------:R-:W-:Y:S05]  /*1f20*/  @!P0 BRA `(.L_x_31) ;  /* 0x0000000000048947 */ /* 0x000fea0003800000 */
[----:B------:R-:W-:Y:S01]  /*1f30*/  BPT.TRAP 0x1 ;  /* 0x000000040000795c */ /* 0x000fe20000300000 */
.L_x_31:
[----:B------:R-:W-:-:S13]  /*1f40*/  ISETP.NE.AND P0, PT, R22, RZ, PT ;  /* 0x000000ff1600720c */ /* 0x000fda0003f05270 */
[----:B------:R-:W-:-:S05]  /*1f50*/  VOTEU.ANY UP0, P0 ;  /* 0x00000000003f7886 */ /* 0x000fca0000000100 */
[----:B------:R-:W-:-:S06]  /*1f60*/  @UP0 UIADD3 UR4, UR44, UR42, URZ ;  /* 0x0000002a2c040290 */ /* 0x000fcc000fffe03f */
[----:B------:R-:W-:Y:S02]  /*1f70*/  IMAD.U32 R4, RZ, RZ, UR4 ;  /* 0x00000004ff047e24 */ /* 0x000fe4000f8e00ff */
[----:B------:R-:W-:Y:S02]  /*1f80*/  IMAD.U32 R3, RZ, RZ, UR4 ;  /* 0x00000004ff037e24 */ /* 0x000fe4000f8e00ff */
[----:B------:R-:W-:-:S05]  /*1f90*/  @P0 IMAD.WIDE.U32 R4, R4, -0x55555555, RZ ;  /* 0xaaaaaaab04040825 */ /* 0x000fca00078e00ff */
[----:B------:R-:W-:-:S05]  /*1fa0*/  @P0 SHF.R.U32.HI R0, RZ, 0x2, R5 ;  /* 0x00000002ff000819 */ /* 0x000fca0000011605 */
[----:B------:R-:W-:-:S04]  /*1fb0*/  @P0 IMAD R0, R0, -0x6, R3 ;  /* 0xfffffffa00000824 */ /* 0x000fc800078e0203 */
[----:B------:R-:W-:-:S04]  /*1fc0*/  @P0 IMAD R0, R0, 0x8, R6 ;  /* 0x0000000800000824 */ /* 0x000fc800078e0206 */
[----:B------:R-:W-:-:S05]  /*1fd0*/  @P0 VIADD R0, R0, 0x30 ;  /* 0x0000003000000836 */ /* 0x000fca0000000000 */
[----:B------:R-:W-:-:S04]  /*1fe0*/  @P0 PRMT R0, R19, 0x654, R0 ;  /* 0x0000065413000816 */ /* 0x000fc80000000000 */
[----:B------:R0:W-:Y:S01]  /*1ff0*/  @P0 SYNCS.ARRIVE.TRANS64.RED.A1T0 RZ, [R0+URZ], RZ ;  /* 0x000000ff00ff09a7 */ /* 0x0001e2000810043f */
[----:B------:R-:W-:-:S13]  /*2000*/  ISETP.GT.U32.AND P0, PT, R18, 0x1, PT ;  /* 0x000000011200780c */ /* 0x000fda0003f04070 */
[----:B0-----:R-:W-:Y:S05]  /*2010*/  @P0 BRA `(.L_x_30) ;  /* 0x0000000000040947 */ /* 0x001fea0003800000 */
[----:B------:R-:W-:Y:S01]  /*2020*/  BPT.TRAP 0x1 ;  /* 0x000000040000795c */ /* 0x000fe20000300000 */
.L_x_30:
[----:B------:R-:W-:Y:S01]  /*2030*/  IMAD.SHL.U32 R100, R100, 0x80, RZ ;  /* 0x0000008064647824 */ /* 0x000fe200078e00ff */
[----:B------:R-:W-:Y:S01]  /*2040*/  UIADD3 UR42, UR43, UR42, URZ ;  /* 0x0000002a2b2a7290 */ /* 0x000fe2000fffe03f */
[----:B------:R-:W-:Y:S01]  /*2050*/  SHF.R.S32.HI R11, RZ, 0x1f, R101 ;  /* 0x0000001fff0b7819 */ /* 0x000fe20000011465 */
[----:B------:R-:W-:Y:S01]  /*2060*/  UISETP.GE.U32.AND UP1, UPT, UR43, 0x6, UPT ;  /* 0x000000062b00788c */ /* 0x000fe2000bf26070 */
[----:B------:R-:W-:Y:S01]  /*2070*/  IMAD.SHL.U32 R6, R103, 0x80, RZ ;  /* 0x0000008067067824 */ /* 0x000fe200078e00ff */
[----:B------:R-:W-:Y:S01]  /*2080*/  ULDC UR7, c[0x0][0x288] ;  /* 0x0000a20000077ab9 */ /* 0x000fe20000000800 */
[C---:B------:R-:W-:Y:S01]  /*2090*/  LOP3.LUT R8, R100.reuse, 0x6, R95, 0xf8, !PT ;  /* 0x0000000664087812 */ /* 0x040fe200078ef85f */
[----:B------:R-:W-:Y:S01]  /*20a0*/  UISETP.GT.U32.AND UP0, UPT, UR42, 0x5, UPT ;  /* 0x000000052a00788c */ /* 0x000fe2000bf04070 */
[----:B------:R-:W-:Y:S01]  /*20b0*/  ISETP.GE.AND P0, PT, R100, UR7, PT ;  /* 0x0000000764007c0c */ /* 0x000fe2000bf06270 */
[----:B------:R-:W-:Y:S01]  /*20c0*/  ULDC.64 UR4, c[0x0][0x5d0] ;  /* 0x0001740000047ab9 */ /* 0x000fe20000000a00 */
[--C-:B------:R-:W-:Y:S01]  /*20d0*/  SHF.R.S32.HI R9, RZ, 0x1f, R8.reuse ;  /* 0x0000001fff097819 */ /* 0x100fe20000011408 */
[----:B------:R-:W-:Y:S01]  /*20e0*/  ULDC UR10, c[0x0][0x284] ;  /* 0x0000a100000a7ab9 */ /* 0x000fe20000000800 */
[----:B------:R-:W-:Y:S01]  /*20f0*/  IMAD R0, R11, UR4, RZ ;  /* 0x000000040b007c24 */ /* 0x000fe2000f8e02ff */
[----:B------:R-:W-:Y:S01]  /*2100*/  UISETP.LT.U32.AND UP0, UPT, UR43, 0x6, UP0 ;  /* 0x000000062b00788c */ /* 0x000fe20008701070 */
[----:B------:R-:W-:Y:S01]  /*2110*/  ISETP.GE.OR P0, PT, R6, UR10, P0 ;  /* 0x0000000a06007c0c */ /* 0x000fe20008706670 */
[----:B------:R-:W-:Y:S01]  /*2120*/  IMAD.WIDE.U32 R4, R101, UR4, R8 ;  /* 0x0000000465047c25 */ /* 0x000fe2000f8e0008 */
[----:B------:R-:W-:Y:S01]  /*2130*/  ULDC.64 UR8, c[0x0][0x5c8] ;  /* 0x0001720000087ab9 */ /* 0x000fe20000000a00 */
[----:B------:R-:W-:-:S02]  /*2140*/  USEL UR6, URZ, 0x1, !UP0 ;  /* 0x000000013f067887 */ /* 0x000fc4000c000000 */
[----:B------:R-:W-:Y:S01]  /*2150*/  IMAD R3, R101, UR5, R0 ;  /* 0x0000000565037c24 */ /* 0x000fe2000f8e0200 */
[----:B------:R-:W-:Y:S01]  /*2160*/  @UP1 UIMAD.WIDE.U32 UR4, UR42, -0x55555555, URZ ;  /* 0xaaaaaaab2a0418a5 */ /* 0x000fe2000f8e003f */
[----:B------:R-:W-:Y:S01]  /*2170*/  IMAD.WIDE R104, R103, 0x80, R88 ;  /* 0x0000008067687825 */ /* 0x000fe200078e0258 */
[----:B------:R-:W-:Y:S02]  /*2180*/  ULOP3.LUT UR40, UR40, UR6, URZ, 0x3c, !UPT ;  /* 0x0000000628287292 */ /* 0x000fe4000f8e3c3f */
[----:B------:R-:W-:Y:S01]  /*2190*/  @UP1 USHF.R.U32.HI UR4, URZ, 0x2, UR5 ;  /* 0x000000023f041899 */ /* 0x000fe20008011605 */
[----:B------:R-:W-:Y:S02]  /*21a0*/  IMAD.IADD R5, R5, 0x1, R3 ;  /* 0x0000000105057824 */ /* 0x000fe400078e0203 */
[----:B------:R-:W-:Y:S01]  /*21b0*/  IMAD R3, R105, UR8, RZ ;  /* 0x0000000869037c24 */ /* 0x000fe2000f8e02ff */
[----:B------:R-:W-:Y:S01]  /*21c0*/  @UP1 ULOP3.LUT UR40, UR40, 0x1, UR4, 0x78, !UPT ;  /* 0x0000000128281892 */ /* 0x000fe2000f8e7804 */
[----:B------:R-:W-:-:S04]  /*21d0*/  IMAD.WIDE.U32 R106, R104, UR8, R4 ;  /* 0x00000008686a7c25 */ /* 0x000fc8000f8e0004 */
[----:B------:R-:W-:Y:S02]  /*21e0*/  IMAD R7, R104, UR9, R3 ;  /* 0x0000000968077c24 */ /* 0x000fe4000f8e0203 */
[----:B------:R-:W-:Y:S01]  /*21f0*/  IMAD.MOV.U32 R0, RZ, RZ, -0x1 ;  /* 0xffffffffff007424 */ /* 0x000fe200078e00ff */
[----:B------:R-:W-:Y:S06]  /*2200*/  @P0 BRA `(.L_x_32) ;  /* 0x00000040001c0947 */ /* 0x000fec0003800000 */
[----:B-----5:R-:W-:Y:S01]  /*2210*/  FSETP.NEU.AND P0, PT, R90, RZ, PT ;  /* 0x000000ff5a00720b */ /* 0x020fe20003f0d000 */
[----:B------:R-:W-:Y:S01]  /*2220*/  IMAD.IADD R4, R94, 0x1, -R100 ;  /* 0x000000015e047824 */ /* 0x000fe200078e0a64 */
[----:B------:R-:W-:Y:S01]  /*2230*/  BSSY B0, `(.L_x_32) ;  /* 0x0000404000007945 */ /* 0x000fe20003800000 */
[----:B------:R-:W-:Y:S02]  /*2240*/  IMAD.IADD R3, R99, 0x1, -R6 ;  /* 0x0000000163037824 */ /* 0x000fe400078e0a06 */
[----:B------:R-:W-:Y:S01]  /*2250*/  IMAD.IADD R103, R107, 0x1, R7 ;  /* 0x000000016b677824 */ /* 0x000fe200078e0207 */
[----:B------:R-:W-:-:S04]  /*2260*/  ISETP.GT.AND P2, PT, R4, RZ, PT ;  /* 0x000000ff0400720c */ /* 0x000fc80003f44270 */
[----:B------:R-:W-:-:S03]  /*2270*/  ISETP.GT.AND P1, PT, R3, RZ, P2 ;  /* 0x000000ff0300720c */ /* 0x000fc60001724270 */
[----:B------:R-:W-:Y:S10]  /*2280*/  @!P0 BRA `(.L_x_33) ;  /* 0x0000002c00288947 */ /* 0x000ff40003800000 */
[----:B------:R-:W0:Y:S01]  /*2290*/  LDC.64 R110, c[0x0][0x5b8] ;  /* 0x00016e00ff6e7b82 */ /* 0x000e220000000a00 */
[----:B------:R-:W-:-:S07]  /*22a0*/  ULDC.64 UR4, c[0x0][0x5c0] ;  /* 0x0001700000047ab9 */ /* 0x000fce0000000a00 */
[----:B------:R-:W1:Y:S08]  /*22b0*/  LDC.64 R112, c[0x0][0x5b0] ;  /* 0x00016c00ff707b82 */ /* 0x000e700000000a00 */
[----:B------:R-:W2:Y:S01]  /*22c0*/  LDC.64 R114, c[0x0][0x5a8] ;  /* 0x00016a00ff727b82 */ /* 0x000ea20000000a00 */
[-C--:B0-----:R-:W-:Y:S02]  /*22d0*/  IMAD R6, R11, R110.reuse, RZ ;  /* 0x0000006e0b067224 */ /* 0x081fe400078e02ff */
[----:B------:R-:W-:-:S04]  /*22e0*/  IMAD.WIDE.U32 R108, R101, R110, R8 ;  /* 0x0000006e656c7225 */ /* 0x000fc800078e0008 */
[----:B------:R-:W-:Y:S02]  /*22f0*/  IMAD R107, R101, R111, R6 ;  /* 0x0000006f656b7224 */ /* 0x000fe400078e0206 */
[-C--:B-1----:R-:W-:Y:S02]  /*2300*/  IMAD R5, R105, R112.reuse, RZ ;  /* 0x0000007069057224 */ /* 0x082fe400078e02ff */
[----:B------:R-:W-:Y:S02]  /*2310*/  IMAD.IADD R13, R109, 0x1, R107 ;  /* 0x000000016d0d7824 */ /* 0x000fe400078e026b */
[----:B------:R-:W-:Y:S02]  /*2320*/  IMAD.MOV.U32 R12, RZ, RZ, R108 ;  /* 0x000000ffff0c7224 */ /* 0x000fe400078e006c */
[C---:B------:R-:W-:Y:S02]  /*2330*/  IMAD R111, R104.reuse, R113, R5 ;  /* 0x00000071686f7224 */ /* 0x040fe400078e0205 */
[----:B------:R-:W-:-:S04]  /*2340*/  IMAD.WIDE.U32 R6, R104, R112, R12 ;  /* 0x0000007068067225 */ /* 0x000fc800078e000c */
[----:B------:R-:W-:Y:S01]  /*2350*/  IMAD.IADD R5, R7, 0x1, R111 ;  /* 0x0000000107057824 */ /* 0x000fe200078e026f */
[----:B--2---:R-:W-:-:S04]  /*2360*/  LEA R14, P0, R6, R114, 0x1 ;  /* 0x00000072060e7211 */ /* 0x004fc800078008ff */
[----:B------:R-:W-:-:S05]  /*2370*/  LEA.HI.X R15, R6, R115, R5, 0x1, P0 ;  /* 0x00000073060f7211 */ /* 0x000fca00000f0c05 */
[----:B------:R0:W2:Y:S01]  /*2380*/  @P1 LDG.E.LTC128B.U16 R5, desc[UR36][R14.64] ;  /* 0x000000240e051981 */ /* 0x0000a2000c1e1520 */
[----:B------:R-:W-:Y:S01]  /*2390*/  LEA R10, P0, R106, UR4, 0x1 ;  /* 0x000000046a0a7c11 */ /* 0x000fe2000f8008ff */
[----:B------:R-:W-:Y:S01]  /*23a0*/  IMAD.WIDE.U32 R6, R104, R112, R8 ;  /* 0x0000007068067225 */ /* 0x000fe200078e0008 */
[----:B------:R-:W-:Y:S03]  /*23b0*/  BSSY B1, `(.L_x_34) ;  /* 0x0000012000017945 */ /* 0x000fe60003800000 */
[----:B------:R-:W-:Y:S02]  /*23c0*/  IMAD.IADD R7, R111, 0x1, R7 ;  /* 0x000000016f077824 */ /* 0x000fe400078e0207 */
[----:B------:R-:W-:Y:S01]  /*23d0*/  IMAD.WIDE.U32 R20, R101, R110, R6 ;  /* 0x0000006e65147225 */ /* 0x000fe200078e0006 */
[----:B0-----:R-:W-:-:S03]  /*23e0*/  SHF.L.U64.HI R15, R112, 0x3, R113 ;  /* 0x00000003700f7819 */ /* 0x001fc60000010271 */
[----:B------:R-:W-:Y:S01]  /*23f0*/  IMAD.IADD R7, R107, 0x1, R21 ;  /* 0x000000016b077824 */ /* 0x000fe200078e0215 */
[----:B------:R-:W-:Y:S01]  /*2400*/  LEA R6, P4, R20, R114, 0x1 ;  /* 0x0000007214067211 */ /* 0x000fe200078808ff */
[----:B------:R-:W-:-:S03]  /*2410*/  IMAD.SHL.U32 R14, R112, 0x8, RZ ;  /* 0x00000008700e7824 */ /* 0x000fc600078e00ff */
[----:B------:R-:W-:Y:S01]  /*2420*/  LEA.HI.X R7, R20, R115, R7, 0x1, P4 ;  /* 0x0000007314077211 */ /* 0x000fe200020f0c07 */
[----:B--2---:R-:W-:-:S05]  /*2430*/  HADD2.F32 R11, -RZ, R5.H0_H0 ;  /* 0x20000005ff0b7230 */ /* 0x004fca0000004100 */
[----:B------:R-:W-:-:S04]  /*2440*/  FMUL R11, R11, R90 ;  /* 0x0000005a0b0b7220 */ /* 0x000fc80000400000 */
[----:B------:R-:W-:Y:S01]  /*2450*/  FFMA R24, R24, R23, R11 ;  /* 0x0000001718187223 */ /* 0x000fe2000000000b */
[----:B------:R-:W-:Y:S02]  /*2460*/  LEA.HI.X R11, R106, UR5, R103, 0x1, P0 ;  /* 0x000000056a0b7c11 */ /* 0x000fe400080f0c67 */
[----:B------:R-:W-:Y:S02]  /*2470*/  ISETP.GT.AND P0, PT, R4, 0x1, PT ;  /* 0x000000010400780c */ /* 0x000fe40003f04270 */
[----:B------:R-:W-:Y:S02]  /*2480*/  F2FP.F16.F32.PACK_AB R24, RZ, R24 ;  /* 0x00000018ff18723e */ /* 0x000fe400000000ff */
[----:B------:R-:W-:-:S03]  /*2490*/  ISETP.GT.AND P3, PT, R3, RZ, P0 ;  /* 0x000000ff0300720c */ /* 0x000fc60000764270 */
[----:B------:R0:W-:Y:S10]  /*24a0*/  @P1 STG.E.U16 desc[UR36][R10.64], R24 ;  /* 0x000000180a001986 */ /* 0x0001f4000c101524 */
[----:B------:R-:W-:Y:S05]  /*24b0*/  @!P3 BRA `(.L_x_35) ;  /* 0x000000000004b947 */ /* 0x000fea0003800000 */
[----:B------:R1:W5:Y:S02]  /*24c0*/  LDG.E.LTC128B.U16 R5, desc[UR36][R6.64+0x2] ;  /* 0x0000022406057981 */ /* 0x000364000c1e1520 */
.L_x_35:
[----:B------:R-:W-:Y:S05]  /*24d0*/  BSYNC B1 ;  /* 0x0000000000017941 */ /* 0x000fea0003800000 */
.L_x_34:
[----:B-----5:R-:W-:Y:S01]  /*24e0*/  HADD2.F32 R103, -RZ, R5.H0_H0 ;  /* 0x20000005ff677230 */ /* 0x020fe20000004100 */
[----:B------:R-:W-:Y:S01]  /*24f0*/  ISETP.GT.AND P2, PT, R3, 0x8, P2 ;  /* 0x000000080300780c */ /* 0x000fe20001744270 */
[----:B------:R-:W-:Y:S01]  /*2500*/  IMAD.WIDE.U32 R20, R104, R112, R14 ;  /* 0x0000007068147225 */ /* 0x000fe200078e000e */
[----:B0-----:R-:W-:-:S03]  /*2510*/  PRMT R24, R5, 0x7610, R24 ;  /* 0x0000761005187816 */ /* 0x001fc60000000018 */
[----:B------:R-:W-:Y:S01]  /*2520*/  FMUL R12, R103, R90 ;  /* 0x0000005a670c7220 */ /* 0x000fe20000400000 */
[----:B------:R-:W-:Y:S01]  /*2530*/  IMAD.IADD R111, R111, 0x1, R21 ;  /* 0x000000016f6f7824 */ /* 0x000fe200078e0215 */
[----:B------:R-:W-:Y:S02]  /*2540*/  IADD3 R108, P1, R108, R20, RZ ;  /* 0x000000146c6c7210 */ /* 0x000fe40007f3e0ff */
[----:B------:R-:W-:-:S03]  /*2550*/  FFMA R12, R25, R23, R12 ;  /* 0x00000017190c7223 */ /* 0x000fc6000000000c */
[----:B------:R-:W-:Y:S01]  /*2560*/  IMAD.X R13, R111, 0x1, R13, P1 ;  /* 0x000000016f0d7824 */ /* 0x000fe200008e060d */
[C---:B------:R-:W-:Y:S02]  /*2570*/  LEA R14, P1, R108.reuse, R114, 0x1 ;  /* 0x000000726c0e7211 */ /* 0x040fe400078208ff */
[----:B------:R-:W-:Y:S02]  /*2580*/  F2FP.F16.F32.PACK_AB R12, RZ, R12 ;  /* 0x0000000cff0c723e */ /* 0x000fe400000000ff */
[----:B------:R-:W-:Y:S02]  /*2590*/  LEA.HI.X R15, R108, R115, R13, 0x1, P1 ;  /* 0x000000736c0f7211 */ /* 0x000fe400008f0c0d */
[----:B------:R-:W-:-:S05]  /*25a0*/  PRMT R21, R12, 0x7610, R21 ;  /* 0x000076100c157816 */ /* 0x000fca0000000015 */
[----:B------:R0:W-:Y:S04]  /*25b0*/  @P3 STG.E.U16 desc[UR36][R10.64+0x2], R21 ;  /* 0x000002150a003986 */ /* 0x0001e8000c101524 */
[----:B------:R-:W2:Y:S01]  /*25c0*/  @P2 LDG.E.LTC128B.U16 R24, desc[UR36][R14.64] ;  /* 0x000000240e182981 */ /* 0x000ea2000c1e1520 */
[----:B------:R-:W-:Y:S01]  /*25d0*/  IADD3 R20, P1, R8, R20, RZ ;  /* 0x0000001408147210 */ /* 0x000fe20007f3e0ff */
[----:B------:R-:W-:Y:S01]  /*25e0*/  BSSY B1, `(.L_x_36) ;  /* 0x0000011000017945 */ /* 0x000fe20003800000 */
[----:B------:R-:W-:Y:S02]  /*25f0*/  SHF.L.U64.HI R13, R91, 0x1, R92 ;  /* 0x000000015b0d7819 */ /* 0x000fe4000001025c */
[----:B------:R-:W-:Y:S01]  /*2600*/  ISETP.GT.AND P0, PT, R3, 0x8, P0 ;  /* 0x000000080300780c */ /* 0x000fe20000704270 */
[----:B0-----:R-:W-:Y:S01]  /*2610*/  IMAD.X R21, R9, 0x1, R111, P1 ;  /* 0x0000000109157824 */ /* 0x001fe200008e066f */
[----:B------:R-:W-:Y:S01]  /*2620*/  LEA R12, P1, R91, R10, 0x1 ;  /* 0x0000000a5b0c7211 */ /* 0x000fe200078208ff */
[----:B------:R-:W-:-:S04]  /*2630*/  IMAD.WIDE.U32 R20, R101, R110, R20 ;  /* 0x0000006e65147225 */ /* 0x000fc800078e0014 */
[----:B------:R-:W-:Y:S01]  /*2640*/  IMAD.X R13, R13, 0x1, R11, P1 ;  /* 0x000000010d0d7824 */ /* 0x000fe200008e060b */
[----:B------:R-:W-:Y:S01]  /*2650*/  LEA R8, P3, R20, R114, 0x1 ;  /* 0x0000007214087211 */ /* 0x000fe200078608ff */
[----:B------:R-:W-:-:S05]  /*2660*/  IMAD.IADD R9, R107, 0x1, R21 ;  /* 0x000000016b097824 */ /* 0x000fca00078e0215 */
[----:B------:R-:W-:Y:S01]  /*2670*/  LEA.HI.X R9, R20, R115, R9, 0x1, P3 ;  /* 0x0000007314097211 */ /* 0x000fe200018f0c09 */
[----:B--2---:R-:W-:-:S05]  /*2680*/  HADD2.F32 R5, -RZ, R24.H0_H0 ;  /* 0x20000018ff057230 */ /* 0x004fca0000004100 */
[----:B------:R-:W-:-:S04]  /*2690*/  FMUL R5, R5, R90 ;  /* 0x0000005a05057220 */ /* 0x000fc80000400000 */
[----:B------:R-:W-:-:S05]  /*26a0*/  FFMA R5, R26, R23, R5 ;  /* 0x000000171a057223 */ /* 0x000fca0000000005 */
[----:B------:R-:W-:-:S05]  /*26b0*/  F2FP.F16.F32.PACK_AB R5, RZ, R5 ;  /* 0x00000005ff05723e */ /* 0x000fca00000000ff */
[----:B------:R0:W-:Y:S01]  /*26c0*/  @P2 STG.E.U16 desc[UR36][R12.64], R5 ;  /* 0x000000050c002986 */ /* 0x0001e2000c101524 */
[----:B------:R-:W-:Y:S05]  /*26d0*/  @!P0 BRA `(.L_x_37) ;  /* 0x0000000000048947 */ /* 0x000fea0003800000 */
[----:B------:R2:W5:Y:S02]  /*26e0*/  LDG.E.LTC128B.U16 R24, desc[UR36][R8.64+0x2] ;  /* 0x0000022408187981 */ /* 0x000564000c1e1520 */
.L_x_37:
[----:B------:R-:W-:Y:S05]  /*26f0*/  BSYNC B1 ;  /* 0x0000000000017941 */ /* 0x000fea0003800000 */
.L_x_36:
[----:B0----5:R-:W-:Y:S01]  /*2700*/  HADD2.F32 R5, -RZ, R24.H0_H0 ;  /* 0x20000018ff057230 */ /* 0x021fe20000004100 */
[----:B------:R-:W-:Y:S01]  /*2710*/  ISETP.GT.AND P1, PT, R4, 0x8, PT ;  /* 0x000000080400780c */ /* 0x000fe20003f24270 */
[----:B------:R-:W-:Y:S03]  /*2720*/  BSSY B1, `(.L_x_38) ;  /* 0x0000008000017945 */ /* 0x000fe60003800000 */
[----:B------:R-:W-:Y:S01]  /*2730*/  FMUL R14, R5, R90 ;  /* 0x0000005a050e7220 */ /* 0x000fe20000400000 */
[----:B------:R-:W-:-:S03]  /*2740*/  ISETP.GT.AND P2, PT, R3, RZ, P1 ;  /* 0x000000ff0300720c */ /* 0x000fc60000f44270 */
[----:B------:R-:W-:-:S05]  /*2750*/  FFMA R14, R27, R23, R14 ;  /* 0x000000171b0e7223 */ /* 0x000fca000000000e */
[----:B------:R-:W-:-:S05]  /*2760*/  F2FP.F16.F32.PACK_AB R14, RZ, R14 ;  /* 0x0000000eff0e723e */ /* 0x000fca00000000ff */
[----:B------:R0:W-:Y:S01]  /*2770*/  @P0 STG.E.U16 desc[UR36][R12.64+0x2], R14 ;  /* 0x0000020e0c000986 */ /* 0x0001e2000c101524 */
[----:B------:R-:W-:Y:S05]  /*2780*/  @!P2 BRA `(.L_x_39) ;  /* 0x000000000004a947 */ /* 0x000fea0003800000 */
[----:B------:R3:W5:Y:S02]  /*2790*/  LDG.E.LTC128B.U16 R24, desc[UR36][R6.64+0x10] ;  /* 0x0000102406187981 */ /* 0x000764000c1e1520 */
.L_x_39:
[----:B------:R-:W-:Y:S05]  /*27a0*/  BSYNC B1 ;  /* 0x0000000000017941 */ /* 0x000fea0003800000 */
.L_x_38:
[----:B-----5:R-:W-:Y:S01]  /*27b0*/  HADD2.F32 R5, -RZ, R24.H0_H0 ;  /* 0x20000018ff057230 */ /* 0x020fe20000004100 */
        /* <DEDUP_REMOVED lines=9> */
.L_x_41:
[----:B------:R-:W-:Y:S05]  /*2850*/  BSYNC B1 ;  /* 0x0000000000017941 */ /* 0x000fea0003800000 */
.L_x_40:
[----:B----45:R-:W-:Y:S01]  /*2860*/  HADD2.F32 R5, -RZ, R24.H0_H0 ;  /* 0x20000018ff057230 */ /* 0x030fe20000004100 */
[----:B------:R-:W-:Y:S01]  /*2870*/  ISETP.GT.AND P1, PT, R3, 0x8, P1 ;  /* 0x000000080300780c */ /* 0x000fe20000f24270 */
[----:B------:R-:W-:Y:S03]  /*2880*/  BSSY B1, `(.L_x_42) ;  /* 0x0000007000017945 */ /* 0x000fe60003800000 */
[----:B0-----:R-:W-:-:S04]  /*2890*/  FMUL R14, R5, R90 ;  /* 0x0000005a050e7220 */ /* 0x001fc80000400000 */
[----:B------:R-:W-:-:S05]  /*28a0*/  FFMA R14, R29, R23, R14 ;  /* 0x000000171d0e7223 */ /* 0x000fca000000000e */
[----:B------:R-:W-:-:S05]  /*28b0*/  F2FP.F16.F32.PACK_AB R14, RZ, R14 ;  /* 0x0000000eff0e723e */ /* 0x000fca00000000ff */
[----:B------:R0:W-:Y:S01]  /*28c0*/  @P3 STG.E.U16 desc[UR36][R10.64+0x12], R14 ;  /* 0x0000120e0a003986 */ /* 0x0001e2000c101524 */
[----:B------:R-:W-:Y:S05]  /*28d0*/  @!P1 BRA `(.L_x_43) ;  /* 0x0000000000049947 */ /* 0x000fea0003800000 */
[----:B------:R4:W5:Y:S02]  /*28e0*/  LDG.E.LTC128B.U16 R24, desc[UR36][R8.64+0x10] ;  /* 0x0000102408187981 */ /* 0x000964000c1e1520 */
.L_x_43:
[----:B------:R-:W-:Y:S05]  /*28f0*/  BSYNC B1 ;  /* 0x0000000000017941 */ /* 0x000fea0003800000 */
.L_x_42:
[----:B-----5:R-:W-:Y:S01]  /*2900*/  HADD2.F32 R5, -RZ, R24.H0_H0 ;  /* 0x20000018ff057230 */ /* 0x020fe20000004100 */
[----:B------:R-:W-:Y:S01]  /*2910*/  ISETP.GT.AND P0, PT, R3, 0x8, P0 ;  /* 0x000000080300780c */ /* 0x000fe20000704270 */
[----:B------:R-:W-:Y:S03]  /*2920*/  BSSY B1, `(.L_x_44) ;  /* 0x0000007000017945 */ /* 0x000fe60003800000 */
[----:B------:R-:W-:-:S04]  /*2930*/  FMUL R5, R5, R90 ;  /* 0x0000005a05057220 */ /* 0x000fc80000400000 */
[----:B------:R-:W-:-:S05]  /*2940*/  FFMA R5, R30, R23, R5 ;  /* 0x000000171e057223 */ /* 0x000fca0000000005 */
[----:B------:R-:W-:-:S05]  /*2950*/  F2FP.F16.F32.PACK_AB R5, RZ, R5 ;  /* 0x00000005ff05723e */ /* 0x000fca00000000ff */
[----:B------:R0:W-:Y:S01]  /*2960*/  @P1 STG.E.U16 desc[UR36][R12.64+0x10], R5 ;  /* 0x000010050c001986 */ /* 0x0001e2000c101524 */
[----:B------:R-:W-:Y:S05]  /*2970*/  @!P0 BRA `(.L_x_45) ;  /* 0x0000000000048947 */ /* 0x000fea0003800000 */
[----:B------:R0:W5:Y:S02]  /*2980*/  LDG.E.LTC128B.U16 R24, desc[UR36][R8.64+0x12] ;  /* 0x0000122408187981 */ /* 0x000164000c1e1520 */
.L_x_45:
[----:B------:R-:W-:Y:S05]  /*2990*/  BSYNC B1 ;  /* 0x0000000000017941 */ /* 0x000fea0003800000 */
.L_x_44:
        /* <DEDUP_REMOVED lines=10> */
.L_x_47:
[----:B------:R-:W-:Y:S05]  /*2a40*/  BSYNC B1 ;  /* 0x0000000000017941 */ /* 0x000fea0003800000 */
.L_x_46:
        /* <DEDUP_REMOVED lines=10> */
.L_x_49:
[----:B------:R-:W-:Y:S05]  /*2af0*/  BSYNC B1 ;  /* 0x0000000000017941 */ /* 0x000fea0003800000 */
.L_x_48:
[----:B0----5:R-:W-:Y:S01]  /*2b00*/  HADD2.F32 R5, -RZ, R24.H0_H0 ;  /* 0x20000018ff057230 */ /* 0x021fe20000004100 */
        /* <DEDUP_REMOVED lines=8> */
.L_x_51:
[----:B------:R-:W-:Y:S05]  /*2b90*/  BSYNC B1 ;  /* 0x0000000000017941 */ /* 0x000fea0003800000 */
.L_x_50:
        /* <DEDUP_REMOVED lines=9> */
.L_x_53:
[----:B------:R-:W-:Y:S05]  /*2c30*/  BSYNC B1 ;  /* 0x0000000000017941 */ /* 0x000fea0003800000 */
.L_x_52:
        /* <DEDUP_REMOVED lines=10> */
.L_x_55:
[----:B------:R-:W-:Y:S05]  /*2ce0*/  BSYNC B1 ;  /* 0x0000000000017941 */ /* 0x000fea0003800000 */
.L_x_54:
        /* <DEDUP_REMOVED lines=10> */
.L_x_57:
[----:B------:R-:W-:Y:S05]  /*2d90*/  BSYNC B1 ;  /* 0x0000000000017941 */ /* 0x000fea0003800000 */
.L_x_56:
        /* <DEDUP_REMOVED lines=9> */
.L_x_59:
[----:B------:R-:W-:Y:S05]  /*2e30*/  BSYNC B1 ;  /* 0x0000000000017941 */ /* 0x000fea0003800000 */
.L_x_58:
        /* <DEDUP_REMOVED lines=9> */
.L_x_61:
[----:B------:R-:W-:Y:S05]  /*2ed0*/  BSYNC B1 ;  /* 0x0000000000017941 */ /* 0x000fea0003800000 */
.L_x_60:
        /* <DEDUP_REMOVED lines=10> */
.L_x_63:
[----:B------:R-:W-:Y:S05]  /*2f80*/  BSYNC B1 ;  /* 0x0000000000017941 */ /* 0x000fea0003800000 */
.L_x_62:
        /* <DEDUP_REMOVED lines=10> */
.L_x_65:
[----:B------:R-:W-:Y:S05]  /*3030*/  BSYNC B1 ;  /* 0x0000000000017941 */ /* 0x000fea0003800000 */
.L_x_64:
        /* <DEDUP_REMOVED lines=9> */
.L_x_67:
[----:B------:R-:W-:Y:S05]  /*30d0*/  BSYNC B1 ;  /* 0x0000000000017941 */ /* 0x000fea0003800000 */
.L_x_66:
        /* <DEDUP_REMOVED lines=9> */
.L_x_69:
[----:B------:R-:W-:Y:S05]  /*3170*/  BSYNC B1 ;  /* 0x0000000000017941 */ /* 0x000fea0003800000 */
.L_x_68:
        /* <DEDUP_REMOVED lines=10> */
.L_x_71:
[----:B------:R-:W-:Y:S05]  /*3220*/  BSYNC B1 ;  /* 0x0000000000017941 */ /* 0x000fea0003800000 */
.L_x_70:
        /* <DEDUP_REMOVED lines=10> */
.L_x_73:
[----:B------:R-:W-:Y:S05]  /*32d0*/  BSYNC B1 ;  /* 0x0000000000017941 */ /* 0x000fea0003800000 */
.L_x_72:
        /* <DEDUP_REMOVED lines=9> */
.L_x_75:
[----:B------:R-:W-:Y:S05]  /*3370*/  BSYNC B1 ;  /* 0x0000000000017941 */ /* 0x000fea0003800000 */
.L_x_74:
        /* <DEDUP_REMOVED lines=9> */
.L_x_77:
[----:B------:R-:W-:Y:S05]  /*3410*/  BSYNC B1 ;  /* 0x0000000000017941 */ /* 0x000fea0003800000 */
.L_x_76:
        /* <DEDUP_REMOVED lines=10> */
.L_x_79:
[----:B------:R-:W-:Y:S05]  /*34c0*/  BSYNC B1 ;  /* 0x0000000000017941 */ /* 0x000fea0003800000 */
.L_x_78:
        /* <DEDUP_REMOVED lines=10> */
.L_x_81:
[----:B------:R-:W-:Y:S05]  /*3570*/  BSYNC B1 ;  /* 0x0000000000017941 */ /* 0x000fea0003800000 */
.L_x_80:
        /* <DEDUP_REMOVED lines=9> */
.L_x_83:
[----:B------:R-:W-:Y:S05]  /*3610*/  BSYNC B1 ;  /* 0x0000000000017941 */ /* 0x000fea0003800000 */
.L_x_82:
        /* <DEDUP_REMOVED lines=9> */
.L_x_85:
[----:B------:R-:W-:Y:S05]  /*36b0*/  BSYNC B1 ;  /* 0x0000000000017941 */ /* 0x000fea0003800000 */
.L_x_84:
        /* <DEDUP_REMOVED lines=10> */
.L_x_87:
[----:B------:R-:W-:Y:S05]  /*3760*/  BSYNC B1 ;  /* 0x0000000000017941 */ /* 0x000fea0003800000 */
.L_x_86:
        /* <DEDUP_REMOVED lines=10> */
.L_x_89:
[----:B------:R-:W-:Y:S05]  /*3810*/  BSYNC B1 ;  /* 0x0000000000017941 */ /* 0x000fea0003800000 */
.L_x_88:
        /* <DEDUP_REMOVED lines=9> */
.L_x_91:
[----:B------:R-:W-:Y:S05]  /*38b0*/  BSYNC B1 ;  /* 0x0000000000017941 */ /* 0x000fea0003800000 */
.L_x_90:
        /* <DEDUP_REMOVED lines=9> */
.L_x_93:
[----:B------:R-:W-:Y:S05]  /*3950*/  BSYNC B1 ;  /* 0x0000000000017941 */ /* 0x000fea0003800000 */
.L_x_92:
        /* <DEDUP_REMOVED lines=10> */
.L_x_95:
[----:B------:R-:W-:Y:S05]  /*3a00*/  BSYNC B1 ;  /* 0x0000000000017941 */ /* 0x000fea0003800000 */
.L_x_94:
        /* <DEDUP_REMOVED lines=10> */
.L_x_97:
[----:B------:R-:W-:Y:S05]  /*3ab0*/  BSYNC B1 ;  /* 0x0000000000017941 */ /* 0x000fea0003800000 */
.L_x_96:
        /* <DEDUP_REMOVED lines=9> */
.L_x_99:
[----:B------:R-:W-:Y:S05]  /*3b50*/  BSYNC B1 ;  /* 0x0000000000017941 */ /* 0x000fea0003800000 */
.L_x_98:
        /* <DEDUP_REMOVED lines=9> */
.L_x_101:
[----:B------:R-:W-:Y:S05]  /*3bf0*/  BSYNC B1 ;  /* 0x0000000000017941 */ /* 0x000fea0003800000 */
.L_x_100:
        /* <DEDUP_REMOVED lines=10> */
.L_x_103:
[----:B------:R-:W-:Y:S05]  /*3ca0*/  BSYNC B1 ;  /* 0x0000000000017941 */ /* 0x000fea0003800000 */
.L_x_102:
        /* <DEDUP_REMOVED lines=10> */
.L_x_105:
[----:B------:R-:W-:Y:S05]  /*3d50*/  BSYNC B1 ;  /* 0x0000000000017941 */ /* 0x000fea0003800000 */
.L_x_104:
        /* <DEDUP_REMOVED lines=9> */
.L_x_107:
[----:B------:R-:W-:Y:S05]  /*3df0*/  BSYNC B1 ;  /* 0x0000000000017941 */ /* 0x000fea0003800000 */
.L_x_106:
        /* <DEDUP_REMOVED lines=9> */
.L_x_109:
[----:B------:R-:W-:Y:S05]  /*3e90*/  BSYNC B1 ;  /* 0x0000000000017941 */ /* 0x000fea0003800000 */
.L_x_108:
        /* <DEDUP_REMOVED lines=10> */
.L_x_111:
[----:B------:R-:W-:Y:S05]  /*3f40*/  BSYNC B1 ;  /* 0x0000000000017941 */ /* 0x000fea0003800000 */
.L_x_110:
        /* <DEDUP_REMOVED lines=10> */
.L_x_113:
[----:B------:R-:W-:Y:S05]  /*3ff0*/  BSYNC B1 ;  /* 0x0000000000017941 */ /* 0x000fea0003800000 */
.L_x_112:
        /* <DEDUP_REMOVED lines=9> */
.L_x_115:
[----:B------:R-:W-:Y:S05]  /*4090*/  BSYNC B1 ;  /* 0x0000000000017941 */ /* 0x000fea0003800000 */
.L_x_114:
        /* <DEDUP_REMOVED lines=9> */
.L_x_117:
[----:B------:R-:W-:Y:S05]  /*4130*/  BSYNC B1 ;  /* 0x0000000000017941 */ /* 0x000fea0003800000 */
.L_x_116:
        /* <DEDUP_REMOVED lines=10> */
.L_x_119:
[----:B------:R-:W-:Y:S05]  /*41e0*/  BSYNC B1 ;  /* 0x0000000000017941 */ /* 0x000fea0003800000 */
.L_x_118:
        /* <DEDUP_REMOVED lines=10> */
.L_x_121:
[----:B------:R-:W-:Y:S05]  /*4290*/  BSYNC B1 ;  /* 0x0000000000017941 */ /* 0x000fea0003800000 */
.L_x_120:
        /* <DEDUP_REMOVED lines=9> */
.L_x_123:
[----:B------:R-:W-:Y:S05]  /*4330*/  BSYNC B1 ;  /* 0x0000000000017941 */ /* 0x000fea0003800000 */
.L_x_122:
        /* <DEDUP_REMOVED lines=9> */
.L_x_125:
[----:B------:R-:W-:Y:S05]  /*43d0*/  BSYNC B1 ;  /* 0x0000000000017941 */ /* 0x000fea0003800000 */
.L_x_124:
        /* <DEDUP_REMOVED lines=10> */
.L_x_127:
[----:B------:R-:W-:Y:S05]  /*4480*/  BSYNC B1 ;  /* 0x0000000000017941 */ /* 0x000fea0003800000 */
.L_x_126:
        /* <DEDUP_REMOVED lines=10> */
.L_x_129:
[----:B------:R-:W-:Y:S05]  /*4530*/  BSYNC B1 ;  /* 0x0000000000017941 */ /* 0x000fea0003800000 */
.L_x_128:
        /* <DEDUP_REMOVED lines=9> */
.L_x_131:
[----:B------:R-:W-:Y:S05]  /*45d0*/  BSYNC B1 ;  /* 0x0000000000017941 */ /* 0x000fea0003800000 */
.L_x_130:
        /* <DEDUP_REMOVED lines=9> */
.L_x_133:
[----:B------:R-:W-:Y:S05]  /*4670*/  BSYNC B1 ;  /* 0x0000000000017941 */ /* 0x000fea0003800000 */
.L_x_132:
        /* <DEDUP_REMOVED lines=10> */
.L_x_135:
[----:B------:R-:W-:Y:S05]  /*4720*/  BSYNC B1 ;  /* 0x0000000000017941 */ /* 0x000fea0003800000 */
.L_x_134:
        /* <DEDUP_REMOVED lines=10> */
.L_x_137:
[----:B------:R-:W-:Y:S05]  /*47d0*/  BSYNC B1 ;  /* 0x0000000000017941 */ /* 0x000fea0003800000 */
.L_x_136:
        /* <DEDUP_REMOVED lines=9> */
.L_x_139:
[----:B------:R-:W-:Y:S05]  /*4870*/  BSYNC B1 ;  /* 0x0000000000017941 */ /* 0x000fea0003800000 */
.L_x_138:
        /* <DEDUP_REMOVED lines=9> */
.L_x_141:
[----:B------:R-:W-:Y:S05]  /*4910*/  BSYNC B1 ;  /* 0x0000000000017941 */ /* 0x000fea0003800000 */
.L_x_140:
        /* <DEDUP_REMOVED lines=10> */
.L_x_143:
[----:B------:R-:W-:Y:S05]  /*49c0*/  BSYNC B1 ;  /* 0x0000000000017941 */ /* 0x000fea0003800000 */
.L_x_142:
        /* <DEDUP_REMOVED lines=10> */
.L_x_145:
[----:B------:R-:W-:Y:S05]  /*4a70*/  BSYNC B1 ;  /* 0x0000000000017941 */ /* 0x000fea0003800000 */
.L_x_144:
        /* <DEDUP_REMOVED lines=9> */
.L_x_147:
[----:B------:R-:W-:Y:S05]  /*4b10*/  BSYNC B1 ;  /* 0x0000000000017941 */ /* 0x000fea0003800000 */
.L_x_146:
        /* <DEDUP_REMOVED lines=9> */
.L_x_149:
[----:B------:R-:W-:Y:S05]  /*4bb0*/  BSYNC B1 ;  /* 0x0000000000017941 */ /* 0x000fea0003800000 */
.L_x_148:
        /* <DEDUP_REMOVED lines=10> */
.L_x_151:
[----:B------:R-:W-:Y:S05]  /*4c60*/  BSYNC B1 ;  /* 0x0000000000017941 */ /* 0x000fea0003800000 */
.L_x_150:
[----:B-----5:R-:W-:Y:S01]  /*4c70*/  HADD2.F32 R5, -RZ, R24.H0_H0 ;  /* 0x20000018ff057230 */ /* 0x020fe20000004100 */
[----:B------:R-:W-:Y:S01]  /*4c80*/  ISETP.GT.AND P0, PT, R4, 0x79, PT ;  /* 0x000000790400780c */ /* 0x000fe20003f04270 */
[----:B------:R-:W-:Y:S01]  /*4c90*/  @P2 IMAD.MOV.U32 R4, RZ, RZ, R10 ;  /* 0x000000ffff042224 */ /* 0x000fe200078e000a */
[----:B------:R-:W-:Y:S02]  /*4ca0*/  BSSY B1, `(.L_x_152) ;  /* 0x000000a000017945 */ /* 0x000fe40003800000 */
[----:B------:R-:W-:Y:S01]  /*4cb0*/  FMUL R5, R5, R90 ;  /* 0x0000005a05057220 */ /* 0x000fe20000400000 */
[----:B------:R-:W-:-:S03]  /*4cc0*/  ISETP.GT.AND P3, PT, R3, RZ, P0 ;  /* 0x000000ff0300720c */ /* 0x000fc60000764270 */
[----:B------:R-:W-:-:S05]  /*4cd0*/  FFMA R5, R84, R23, R5 ;  /* 0x0000001754057223 */ /* 0x000fca0000000005 */
[----:B------:R-:W-:-:S04]  /*4ce0*/  F2FP.F16.F32.PACK_AB R5, RZ, R5 ;  /* 0x00000005ff05723e */ /* 0x000fc800000000ff */
[----:B0-----:R-:W-:Y:S01]  /*4cf0*/  PRMT R14, R5, 0x7610, R14 ;  /* 0x00007610050e7816 */ /* 0x001fe2000000000e */
[----:B------:R-:W-:-:S05]  /*4d00*/  @P2 IMAD.MOV.U32 R5, RZ, RZ, R11 ;  /* 0x000000ffff052224 */ /* 0x000fca00078e000b */
[----:B------:R0:W-:Y:S01]  /*4d10*/  @P2 STG.E.U16 desc[UR36][R4.64+0xf0], R14 ;  /* 0x0000f00e04002986 */ /* 0x0001e2000c101524 */
[----:B------:R-:W-:Y:S05]  /*4d20*/  @!P3 BRA `(.L_x_153) ;  /* 0x000000000004b947 */ /* 0x000fea0003800000 */
[----:B------:R0:W5:Y:S02]  /*4d30*/  LDG.E.LTC128B.U16 R24, desc[UR36][R6.64+0xf2] ;  /* 0x0000f22406187981 */ /* 0x000164000c1e1520 */
.L_x_153:
[----:B------:R-:W-:Y:S05]  /*4d40*/  BSYNC B1 ;  /* 0x0000000000017941 */ /* 0x000fea0003800000 */
.L_x_152:
        /* <DEDUP_REMOVED lines=9> */
.L_x_155:
[----:B------:R-:W-:Y:S05]  /*4de0*/  BSYNC B1 ;  /* 0x0000000000017941 */ /* 0x000fea0003800000 */
.L_x_154:
[----:B-----5:R-:W-:Y:S01]  /*4df0*/  HADD2.F32 R5, -RZ, R24.H0_H0 ;  /* 0x20000018ff057230 */ /* 0x020fe20000004100 */
[----:B------:R-:W-:Y:S01]  /*4e00*/  ISETP.GT.AND P0, PT, R3, 0x8, P0 ;  /* 0x000000080300780c */ /* 0x000fe20000704270 */
[----:B0-----:R-:W-:Y:S01]  /*4e10*/  @P1 IMAD.MOV.U32 R4, RZ, RZ, R12 ;  /* 0x000000ffff041224 */ /* 0x001fe200078e000c */
[----:B------:R-:W-:Y:S02]  /*4e20*/  BSSY B1, `(.L_x_156) ;  /* 0x0000009000017945 */ /* 0x000fe40003800000 */
[----:B------:R-:W-:-:S04]  /*4e30*/  FMUL R5, R5, R90 ;  /* 0x0000005a05057220 */ /* 0x000fc80000400000 */
[----:B------:R-:W-:-:S05]  /*4e40*/  FFMA R5, R86, R23, R5 ;  /* 0x0000001756057223 */ /* 0x000fca0000000005 */
[----:B------:R-:W-:-:S04]  /*4e50*/  F2FP.F16.F32.PACK_AB R5, RZ, R5 ;  /* 0x00000005ff05723e */ /* 0x000fc800000000ff */
[----:B-1-3--:R-:W-:Y:S01]  /*4e60*/  PRMT R6, R5, 0x7610, R6 ;  /* 0x0000761005067816 */ /* 0x00afe20000000006 */
[----:B------:R-:W-:-:S05]  /*4e70*/  @P1 IMAD.MOV.U32 R5, RZ, RZ, R13 ;  /* 0x000000ffff051224 */ /* 0x000fca00078e000d */
[----:B------:R0:W-:Y:S01]  /*4e80*/  @P1 STG.E.U16 desc[UR36][R4.64+0xf0], R6 ;  /* 0x0000f00604001986 */ /* 0x0001e2000c101524 */
[----:B------:R-:W-:Y:S05]  /*4e90*/  @!P0 BRA `(.L_x_157) ;  /* 0x0000000000048947 */ /* 0x000fea0003800000 */
[----:B------:R1:W5:Y:S02]  /*4ea0*/  LDG.E.LTC128B.U16 R24, desc[UR36][R8.64+0xf2] ;  /* 0x0000f22408187981 */ /* 0x000364000c1e1520 */
.L_x_157:
[----:B------:R-:W-:Y:S05]  /*4eb0*/  BSYNC B1 ;  /* 0x0000000000017941 */ /* 0x000fea0003800000 */
.L_x_156:
[----:B------:R-:W-:Y:S05]  /*4ec0*/  @!P0 BRA `(.L_x_158) ;  /* 0x0000001000e88947 */ /* 0x000fea0003800000 */
[----:B-----5:R-:W-:-:S05]  /*4ed0*/  HADD2.F32 R3, -RZ, R24.H0_H0 ;  /* 0x20000018ff037230 */ /* 0x020fca0000004100 */
[----:B0-----:R-:W-:-:S04]  /*4ee0*/  FMUL R4, R3, R90 ;  /* 0x0000005a03047220 */ /* 0x001fc80000400000 */
[----:B------:R-:W-:-:S05]  /*4ef0*/  FFMA R4, R87, R23, R4 ;  /* 0x0000001757047223 */ /* 0x000fca0000000004 */
[----:B------:R-:W-:-:S05]  /*4f00*/  F2FP.F16.F32.PACK_AB R4, RZ, R4 ;  /* 0x00000004ff04723e */ /* 0x000fca00000000ff */
[----:B------:R3:W-:Y:S01]  /*4f10*/  STG.E.U16 desc[UR36][R12.64+0xf2], R4 ;  /* 0x0000f2040c007986 */ /* 0x0007e2000c101524 */
[----:B------:R-:W-:Y:S05]  /*4f20*/  BRA `(.L_x_158) ;  /* 0x0000001000d07947 */ /* 0x000fea0003800000 */
.L_x_33:
[----:B------:R-:W-:Y:S01]  /*4f30*/  ISETP.GT.AND P3, PT, R4, 0x1, PT ;  /* 0x000000010400780c */ /* 0x000fe20003f64270 */
[----:B------:R-:W-:Y:S01]  /*4f40*/  ULDC.64 UR4, c[0x0][0x5c0] ;  /* 0x0001700000047ab9 */ /* 0x000fe20000000a00 */
[-C--:B------:R-:W-:Y:S01]  /*4f50*/  FMUL R24, R24, R23.reuse ;  /* 0x0000001718187220 */ /* 0x080fe20000400000 */
[----:B------:R-:W-:Y:S01]  /*4f60*/  LEA R6, P4, R106, UR4, 0x1 ;  /* 0x000000046a067c11 */ /* 0x000fe2000f8808ff */
[-C--:B------:R-:W-:Y:S01]  /*4f70*/  FMUL R25, R25, R23.reuse ;  /* 0x0000001719197220 */ /* 0x080fe20000400000 */
[----:B------:R-:W-:Y:S01]  /*4f80*/  ISETP.GT.AND P0, PT, R3, RZ, P3 ;  /* 0x000000ff0300720c */ /* 0x000fe20001f04270 */
[-C--:B------:R-:W-:Y:S01]  /*4f90*/  FMUL R26, R26, R23.reuse ;  /* 0x000000171a1a7220 */ /* 0x080fe20000400000 */
[----:B------:R-:W-:Y:S01]  /*4fa0*/  F2FP.F16.F32.PACK_AB R24, RZ, R24 ;  /* 0x00000018ff18723e */ /* 0x000fe200000000ff */
[-C--:B------:R-:W-:Y:S01]  /*4fb0*/  FMUL R27, R27, R23.reuse ;  /* 0x000000171b1b7220 */ /* 0x080fe20000400000 */
[----:B------:R-:W-:Y:S01]  /*4fc0*/  LEA.HI.X R7, R106, UR5, R103, 0x1, P4 ;  /* 0x000000056a077c11 */ /* 0x000fe2000a0f0c67 */
[----:B------:R-:W-:Y:S01]  /*4fd0*/  FMUL R28, R28, R23 ;  /* 0x000000171c1c7220 */ /* 0x000fe20000400000 */
[----:B------:R-:W-:Y:S01]  /*4fe0*/  F2FP.F16.F32.PACK_AB R25, RZ, R25 ;  /* 0x00000019ff19723e */ /* 0x000fe200000000ff */
[-C--:B------:R-:W-:Y:S01]  /*4ff0*/  FMUL R29, R29, R23.reuse ;  /* 0x000000171d1d7220 */ /* 0x080fe20000400000 */
[----:B------:R-:W-:Y:S01]  /*5000*/  ISETP.GT.AND P2, PT, R3, 0x8, P2 ;  /* 0x000000080300780c */ /* 0x000fe20001744270 */
[----:B------:R-:W-:Y:S01]  /*5010*/  @P1 STG.E.U16 desc[UR36][R6.64], R24 ;  /* 0x0000001806001986 */ /* 0x000fe2000c101524 */
[----:B------:R-:W-:Y:S01]  /*5020*/  ISETP.GT.AND P1, PT, R4, 0x8, PT ;  /* 0x000000080400780c */ /* 0x000fe20003f24270 */
[-C--:B------:R-:W-:Y:S01]  /*5030*/  FMUL R30, R30, R23.reuse ;  /* 0x000000171e1e7220 */ /* 0x080fe20000400000 */
[C---:B------:R-:W-:Y:S01]  /*5040*/  SHF.L.U64.HI R5, R91.reuse, 0x1, R92 ;  /* 0x000000015b057819 */ /* 0x040fe2000001025c */
[----:B------:R-:W-:Y:S01]  /*5050*/  @P0 STG.E.U16 desc[UR36][R6.64+0x2], R25 ;  /* 0x0000021906000986 */ /* 0x000fe2000c101524 */
[----:B------:R-:W-:Y:S01]  /*5060*/  LEA R8, P5, R91, R6, 0x1 ;  /* 0x000000065b087211 */ /* 0x000fe200078a08ff */
[-C--:B------:R-:W-:Y:S01]  /*5070*/  FMUL R31, R31, R23.reuse ;  /* 0x000000171f1f7220 */ /* 0x080fe20000400000 */
[----:B------:R-:W-:Y:S01]  /*5080*/  ISETP.GT.AND P3, PT, R3, 0x8, P3 ;  /* 0x000000080300780c */ /* 0x000fe20001f64270 */
[-C--:B------:R-:W-:Y:S01]  /*5090*/  FMUL R32, R32, R23.reuse ;  /* 0x0000001720207220 */ /* 0x080fe20000400000 */
[----:B------:R-:W-:Y:S01]  /*50a0*/  ISETP.GT.AND P0, PT, R4, 0x9, PT ;  /* 0x000000090400780c */ /* 0x000fe20003f04270 */
[----:B------:R-:W-:Y:S01]  /*50b0*/  IMAD.X R9, R5, 0x1, R7, P5 ;  /* 0x0000000105097824 */ /* 0x000fe200028e0607 */
[----:B------:R-:W-:Y:S01]  /*50c0*/  ISETP.GT.AND P4, PT, R3, RZ, P1 ;  /* 0x000000ff0300720c */ /* 0x000fe20000f84270 */
[-C--:B------:R-:W-:Y:S01]  /*50d0*/  FMUL R33, R33, R23.reuse ;  /* 0x0000001721217220 */ /* 0x080fe20000400000 */
[----:B------:R-:W-:Y:S01]  /*50e0*/  F2FP.F16.F32.PACK_AB R26, RZ, R26 ;  /* 0x0000001aff1a723e */ /* 0x000fe200000000ff */
[-C--:B------:R-:W-:Y:S01]  /*50f0*/  FMUL R34, R34, R23.reuse ;  /* 0x0000001722227220 */ /* 0x080fe20000400000 */
[----:B------:R-:W-:Y:S01]  /*5100*/  ISETP.GT.AND P5, PT, R3, RZ, P0 ;  /* 0x000000ff0300720c */ /* 0x000fe200007a4270 */
[----:B------:R-:W-:Y:S01]  /*5110*/  FMUL R35, R35, R23 ;  /* 0x0000001723237220 */ /* 0x000fe20000400000 */
[----:B------:R-:W-:Y:S01]  /*5120*/  F2FP.F16.F32.PACK_AB R27, RZ, R27 ;  /* 0x0000001bff1b723e */ /* 0x000fe200000000ff */
[----:B------:R-:W-:Y:S01]  /*5130*/  @P2 STG.E.U16 desc[UR36][R8.64], R26 ;  /* 0x0000001a08002986 */ /* 0x000fe2000c101524 */
[----:B------:R-:W-:Y:S01]  /*5140*/  F2FP.F16.F32.PACK_AB R28, RZ, R28 ;  /* 0x0000001cff1c723e */ /* 0x000fe200000000ff */
[-C--:B------:R-:W-:Y:S01]  /*5150*/  FMUL R36, R36, R23.reuse ;  /* 0x0000001724247220 */ /* 0x080fe20000400000 */
[----:B------:R-:W-:Y:S01]  /*5160*/  ISETP.GT.AND P2, PT, R3, 0x8, P1 ;  /* 0x000000080300780c */ /* 0x000fe20000f44270 */
[----:B------:R-:W-:Y:S01]  /*5170*/  @P3 STG.E.U16 desc[UR36][R8.64+0x2], R27 ;  /* 0x0000021b08003986 */ /* 0x000fe2000c101524 */
[----:B------:R-:W-:Y:S01]  /*5180*/  ISETP.GT.AND P1, PT, R4, 0x10, PT ;  /* 0x000000100400780c */ /* 0x000fe20003f24270 */
[----:B------:R-:W-:Y:S01]  /*5190*/  FMUL R37, R37, R23 ;  /* 0x0000001725257220 */ /* 0x000fe20000400000 */
[----:B------:R-:W-:Y:S01]  /*51a0*/  F2FP.F16.F32.PACK_AB R29, RZ, R29 ;  /* 0x0000001dff1d723e */ /* 0x000fe200000000ff */
[----:B------:R-:W-:Y:S01]  /*51b0*/  @P4 STG.E.U16 desc[UR36][R6.64+0x10], R28 ;  /* 0x0000101c06004986 */ /* 0x000fe2000c101524 */
[C---:B------:R-:W-:Y:S01]  /*51c0*/  ISETP.GT.AND P3, PT, R3.reuse, 0x8, P0 ;  /* 0x000000080300780c */ /* 0x040fe20000764270 */
[-C--:B------:R-:W-:Y:S01]  /*51d0*/  FMUL R38, R38, R23.reuse ;  /* 0x0000001726267220 */ /* 0x080fe20000400000 */
[----:B------:R-:W-:Y:S01]  /*51e0*/  ISETP.GT.AND P0, PT, R4, 0x11, PT ;  /* 0x000000110400780c */ /* 0x000fe20003f04270 */
[----:B------:R-:W-:Y:S01]  /*51f0*/  @P5 STG.E.U16 desc[UR36][R6.64+0x12], R29 ;  /* 0x0000121d06005986 */ /* 0x000fe2000c101524 */
        /* <DEDUP_REMOVED lines=161> */
[----:B------:R-:W-:Y:S01]  /*5c10*/  FMUL R87, R87, R23 ;  /* 0x0000001757577220 */ /* 0x000fe20000400000 */
[----:B------:R-:W-:-:S02]  /*5c20*/  F2FP.F16.F32.PACK_AB R62, RZ, R62 ;  /* 0x0000003eff3e723e */ /* 0x000fc400000000ff */
[C---:B------:R-:W-:Y:S02]  /*5c30*/  ISETP.GT.AND P5, PT, R3.reuse, RZ, P0 ;  /* 0x000000ff0300720c */ /* 0x040fe400007a4270 */
[----:B------:R-:W-:Y:S01]  /*5c40*/  F2FP.F16.F32.PACK_AB R63, RZ, R63 ;  /* 0x0000003fff3f723e */ /* 0x000fe200000000ff */
[----:B------:R-:W-:Y:S01]  /*5c50*/  @P2 STG.E.U16 desc[UR36][R8.64+0x90], R62 ;  /* 0x0000903e08002986 */ /* 0x000fe2000c101524 */
[----:B------:R-:W-:Y:S02]  /*5c60*/  F2FP.F16.F32.PACK_AB R64, RZ, R64 ;  /* 0x00000040ff40723e */ /* 0x000fe400000000ff */
[C---:B------:R-:W-:Y:S01]  /*5c70*/  ISETP.GT.AND P2, PT, R3.reuse, 0x8, P1 ;  /* 0x000000080300780c */ /* 0x040fe20000f44270 */
[----:B------:R-:W-:Y:S01]  /*5c80*/  @P3 STG.E.U16 desc[UR36][R8.64+0x92], R63 ;  /* 0x0000923f08003986 */ /* 0x000fe2000c101524 */
[----:B------:R-:W-:Y:S02]  /*5c90*/  ISETP.GT.AND P1, PT, R4, 0x58, PT ;  /* 0x000000580400780c */ /* 0x000fe40003f24270 */
[----:B------:R-:W-:Y:S01]  /*5ca0*/  F2FP.F16.F32.PACK_AB R65, RZ, R65 ;  /* 0x00000041ff41723e */ /* 0x000fe200000000ff */
[----:B------:R-:W-:Y:S01]  /*5cb0*/  @P4 STG.E.U16 desc[UR36][R6.64+0xa0], R64 ;  /* 0x0000a04006004986 */ /* 0x000fe2000c101524 */
[----:B------:R-:W-:-:S02]  /*5cc0*/  ISETP.GT.AND P3, PT, R3, 0x8, P0 ;  /* 0x000000080300780c */ /* 0x000fc40000764270 */
[----:B------:R-:W-:Y:S01]  /*5cd0*/  ISETP.GT.AND P0, PT, R4, 0x59, PT ;  /* 0x000000590400780c */ /* 0x000fe20003f04270 */
[----:B------:R-:W-:Y:S01]  /*5ce0*/  @P5 STG.E.U16 desc[UR36][R6.64+0xa2], R65 ;  /* 0x0000a24106005986 */ /* 0x000fe2000c101524 */
[C---:B------:R-:W-:Y:S02]  /*5cf0*/  ISETP.GT.AND P4, PT, R3.reuse, RZ, P1 ;  /* 0x000000ff0300720c */ /* 0x040fe40000f84270 */
[----:B------:R-:W-:Y:S02]  /*5d00*/  F2FP.F16.F32.PACK_AB R66, RZ, R66 ;  /* 0x00000042ff42723e */ /* 0x000fe400000000ff */
[----:B------:R-:W-:Y:S02]  /*5d10*/  ISETP.GT.AND P5, PT, R3, RZ, P0 ;  /* 0x000000ff0300720c */ /* 0x000fe400007a4270 */
[----:B------:R-:W-:Y:S01]  /*5d20*/  F2FP.F16.F32.PACK_AB R67, RZ, R67 ;  /* 0x00000043ff43723e */ /* 0x000fe200000000ff */
[----:B------:R-:W-:Y:S01]  /*5d30*/  @P2 STG.E.U16 desc[UR36][R8.64+0xa0], R66 ;  /* 0x0000a04208002986 */ /* 0x000fe2000c101524 */
[----:B------:R-:W-:-:S02]  /*5d40*/  F2FP.F16.F32.PACK_AB R68, RZ, R68 ;  /* 0x00000044ff44723e */ /* 0x000fc400000000ff */
[C---:B------:R-:W-:Y:S01]  /*5d50*/  ISETP.GT.AND P2, PT, R3.reuse, 0x8, P1 ;  /* 0x000000080300780c */ /* 0x040fe20000f44270 */
[----:B------:R-:W-:Y:S01]  /*5d60*/  @P3 STG.E.U16 desc[UR36][R8.64+0xa2], R67 ;  /* 0x0000a24308003986 */ /* 0x000fe2000c101524 */
[C---:B------:R-:W-:Y:S02]  /*5d70*/  ISETP.GT.AND P1, PT, R4.reuse, 0x60, PT ;  /* 0x000000600400780c */ /* 0x040fe40003f24270 */
[----:B------:R-:W-:Y:S01]  /*5d80*/  F2FP.F16.F32.PACK_AB R69, RZ, R69 ;  /* 0x00000045ff45723e */ /* 0x000fe200000000ff */
[----:B------:R-:W-:Y:S01]  /*5d90*/  @P4 STG.E.U16 desc[UR36][R6.64+0xb0], R68 ;  /* 0x0000b04406004986 */ /* 0x000fe2000c101524 */
[C---:B------:R-:W-:Y:S02]  /*5da0*/  ISETP.GT.AND P3, PT, R3.reuse, 0x8, P0 ;  /* 0x000000080300780c */ /* 0x040fe40000764270 */
[----:B------:R-:W-:Y:S01]  /*5db0*/  ISETP.GT.AND P0, PT, R4, 0x61, PT ;  /* 0x000000610400780c */ /* 0x000fe20003f04270 */
[----:B------:R-:W-:Y:S01]  /*5dc0*/  @P5 STG.E.U16 desc[UR36][R6.64+0xb2], R69 ;  /* 0x0000b24506005986 */ /* 0x000fe2000c101524 */
[----:B------:R-:W-:-:S02]  /*5dd0*/  ISETP.GT.AND P4, PT, R3, RZ, P1 ;  /* 0x000000ff0300720c */ /* 0x000fc40000f84270 */
[C---:B------:R-:W-:Y:S02]  /*5de0*/  ISETP.GT.AND P5, PT, R3.reuse, RZ, P0 ;  /* 0x000000ff0300720c */ /* 0x040fe400007a4270 */
[----:B------:R-:W-:Y:S02]  /*5df0*/  F2FP.F16.F32.PACK_AB R70, RZ, R70 ;  /* 0x00000046ff46723e */ /* 0x000fe400000000ff */
[----:B------:R-:W-:Y:S02]  /*5e00*/  F2FP.F16.F32.PACK_AB R71, RZ, R71 ;  /* 0x00000047ff47723e */ /* 0x000fe400000000ff */
[----:B------:R-:W-:Y:S01]  /*5e10*/  F2FP.F16.F32.PACK_AB R72, RZ, R72 ;  /* 0x00000048ff48723e */ /* 0x000fe200000000ff */
[----:B------:R-:W-:Y:S01]  /*5e20*/  @P2 STG.E.U16 desc[UR36][R8.64+0xb0], R70 ;  /* 0x0000b04608002986 */ /* 0x000fe2000c101524 */
[----:B------:R-:W-:Y:S02]  /*5e30*/  F2FP.F16.F32.PACK_AB R73, RZ, R73 ;  /* 0x00000049ff49723e */ /* 0x000fe400000000ff */
[C---:B------:R-:W-:Y:S01]  /*5e40*/  ISETP.GT.AND P1, PT, R3.reuse, 0x8, P1 ;  /* 0x000000080300780c */ /* 0x040fe20000f24270 */
[----:B------:R-:W-:Y:S01]  /*5e50*/  @P3 STG.E.U16 desc[UR36][R8.64+0xb2], R71 ;  /* 0x0000b24708003986 */ /* 0x000fe2000c101524 */
[----:B------:R-:W-:-:S02]  /*5e60*/  ISETP.GT.AND P2, PT, R3, 0x8, P0 ;  /* 0x000000080300780c */ /* 0x000fc40000744270 */
[C---:B------:R-:W-:Y:S01]  /*5e70*/  ISETP.GT.AND P0, PT, R4.reuse, 0x69, PT ;  /* 0x000000690400780c */ /* 0x040fe20003f04270 */
[----:B------:R-:W-:Y:S01]  /*5e80*/  @P4 STG.E.U16 desc[UR36][R6.64+0xc0], R72 ;  /* 0x0000c04806004986 */ /* 0x000fe2000c101524 */
[----:B------:R-:W-:Y:S02]  /*5e90*/  ISETP.GT.AND P4, PT, R4, 0x68, PT ;  /* 0x000000680400780c */ /* 0x000fe40003f84270 */
[----:B------:R-:W-:Y:S01]  /*5ea0*/  F2FP.F16.F32.PACK_AB R74, RZ, R74 ;  /* 0x0000004aff4a723e */ /* 0x000fe200000000ff */
[----:B------:R-:W-:Y:S01]  /*5eb0*/  @P5 STG.E.U16 desc[UR36][R6.64+0xc2], R73 ;  /* 0x0000c24906005986 */ /* 0x000fe2000c101524 */
[C---:B------:R-:W-:Y:S02]  /*5ec0*/  ISETP.GT.AND P5, PT, R3.reuse, RZ, P4 ;  /* 0x000000ff0300720c */ /* 0x040fe400027a4270 */
[----:B------:R-:W-:Y:S01]  /*5ed0*/  ISETP.GT.AND P3, PT, R3, RZ, P0 ;  /* 0x000000ff0300720c */ /* 0x000fe20000764270 */
[----:B------:R-:W-:Y:S01]  /*5ee0*/  @P1 STG.E.U16 desc[UR36][R8.64+0xc0], R74 ;  /* 0x0000c04a08001986 */ /* 0x000fe2000c101524 */
[----:B------:R-:W-:-:S02]  /*5ef0*/  F2FP.F16.F32.PACK_AB R75, RZ, R75 ;  /* 0x0000004bff4b723e */ /* 0x000fc400000000ff */
[----:B------:R-:W-:Y:S02]  /*5f00*/  F2FP.F16.F32.PACK_AB R76, RZ, R76 ;  /* 0x0000004cff4c723e */ /* 0x000fe400000000ff */
[C---:B------:R-:W-:Y:S01]  /*5f10*/  ISETP.GT.AND P4, PT, R3.reuse, 0x8, P4 ;  /* 0x000000080300780c */ /* 0x040fe20002784270 */
[----:B------:R-:W-:Y:S01]  /*5f20*/  @P2 STG.E.U16 desc[UR36][R8.64+0xc2], R75 ;  /* 0x0000c24b08002986 */ /* 0x000fe2000c101524 */
[----:B------:R-:W-:Y:S02]  /*5f30*/  F2FP.F16.F32.PACK_AB R77, RZ, R77 ;  /* 0x0000004dff4d723e */ /* 0x000fe400000000ff */
[C---:B------:R-:W-:Y:S01]  /*5f40*/  ISETP.GT.AND P2, PT, R4.reuse, 0x71, PT ;  /* 0x000000710400780c */ /* 0x040fe20003f44270 */
[----:B------:R-:W-:Y:S01]  /*5f50*/  @P5 STG.E.U16 desc[UR36][R6.64+0xd0], R76 ;  /* 0x0000d04c06005986 */ /* 0x000fe2000c101524 */
[----:B------:R-:W-:Y:S02]  /*5f60*/  ISETP.GT.AND P5, PT, R3, 0x8, P0 ;  /* 0x000000080300780c */ /* 0x000fe400007a4270 */
[C---:B------:R-:W-:Y:S01]  /*5f70*/  ISETP.GT.AND P1, PT, R4.reuse, 0x78, PT ;  /* 0x000000780400780c */ /* 0x040fe20003f24270 */
[----:B------:R-:W-:Y:S01]  /*5f80*/  @P3 STG.E.U16 desc[UR36][R6.64+0xd2], R77 ;  /* 0x0000d24d06003986 */ /* 0x000fe2000c101524 */
[----:B------:R-:W-:-:S02]  /*5f90*/  ISETP.GT.AND P3, PT, R4, 0x70, PT ;  /* 0x000000700400780c */ /* 0x000fc40003f64270 */
[----:B------:R-:W-:Y:S01]  /*5fa0*/  ISETP.GT.AND P0, PT, R4, 0x79, PT ;  /* 0x000000790400780c */ /* 0x000fe20003f04270 */
[----:B------:R-:W-:Y:S01]  /*5fb0*/  @P4 IMAD.MOV.U32 R4, RZ, RZ, R8 ;  /* 0x000000ffff044224 */ /* 0x000fe200078e0008 */
[----:B------:R-:W-:Y:S01]  /*5fc0*/  F2FP.F16.F32.PACK_AB R78, RZ, R78 ;  /* 0x0000004eff4e723e */ /* 0x000fe200000000ff */
[----:B------:R-:W-:Y:S01]  /*5fd0*/  @P4 IMAD.MOV.U32 R5, RZ, RZ, R9 ;  /* 0x000000ffff054224 */ /* 0x000fe200078e0009 */
[----:B------:R-:W-:Y:S02]  /*5fe0*/  F2FP.F16.F32.PACK_AB R79, RZ, R79 ;  /* 0x0000004fff4f723e */ /* 0x000fe400000000ff */
[----:B------:R-:W-:Y:S02]  /*5ff0*/  F2FP.F16.F32.PACK_AB R80, RZ, R80 ;  /* 0x00000050ff50723e */ /* 0x000fe400000000ff */
[----:B------:R0:W-:Y:S01]  /*6000*/  @P4 STG.E.U16 desc[UR36][R4.64+0xd0], R78 ;  /* 0x0000d04e04004986 */ /* 0x0001e2000c101524 */
[----:B------:R-:W-:Y:S02]  /*6010*/  ISETP.GT.AND P4, PT, R3, RZ, P2 ;  /* 0x000000ff0300720c */ /* 0x000fe40001784270 */
[----:B------:R-:W-:-:S02]  /*6020*/  F2FP.F16.F32.PACK_AB R81, RZ, R81 ;  /* 0x00000051ff51723e */ /* 0x000fc400000000ff */
[----:B------:R-:W-:Y:S02]  /*6030*/  ISETP.GT.AND P2, PT, R3, 0x8, P2 ;  /* 0x000000080300780c */ /* 0x000fe40001744270 */
[----:B------:R-:W-:Y:S02]  /*6040*/  F2FP.F16.F32.PACK_AB R82, RZ, R82 ;  /* 0x00000052ff52723e */ /* 0x000fe400000000ff */
[----:B------:R-:W-:Y:S02]  /*6050*/  F2FP.F16.F32.PACK_AB R83, RZ, R83 ;  /* 0x00000053ff53723e */ /* 0x000fe400000000ff */
[----:B------:R-:W-:Y:S01]  /*6060*/  F2FP.F16.F32.PACK_AB R84, RZ, R84 ;  /* 0x00000054ff54723e */ /* 0x000fe200000000ff */
[----:B0-----:R-:W-:Y:S01]  /*6070*/  @P5 IMAD.MOV.U32 R4, RZ, RZ, R8 ;  /* 0x000000ffff045224 */ /* 0x001fe200078e0008 */
[----:B------:R-:W-:Y:S01]  /*6080*/  F2FP.F16.F32.PACK_AB R85, RZ, R85 ;  /* 0x00000055ff55723e */ /* 0x000fe200000000ff */
[----:B------:R-:W-:Y:S01]  /*6090*/  @P5 IMAD.MOV.U32 R5, RZ, RZ, R9 ;  /* 0x000000ffff055224 */ /* 0x000fe200078e0009 */
[----:B------:R-:W-:-:S02]  /*60a0*/  F2FP.F16.F32.PACK_AB R86, RZ, R86 ;  /* 0x00000056ff56723e */ /* 0x000fc400000000ff */
[----:B------:R-:W-:Y:S02]  /*60b0*/  F2FP.F16.F32.PACK_AB R87, RZ, R87 ;  /* 0x00000057ff57723e */ /* 0x000fe400000000ff */
[----:B------:R0:W-:Y:S01]  /*60c0*/  @P5 STG.E.U16 desc[UR36][R4.64+0xd2], R79 ;  /* 0x0000d24f04005986 */ /* 0x0001e2000c101524 */
[C---:B------:R-:W-:Y:S02]  /*60d0*/  ISETP.GT.AND P5, PT, R3.reuse, RZ, P3 ;  /* 0x000000ff0300720c */ /* 0x040fe40001fa4270 */
[----:B------:R-:W-:-:S11]  /*60e0*/  ISETP.GT.AND P3, PT, R3, 0x8, P3 ;  /* 0x000000080300780c */ /* 0x000fd60001f64270 */
[----:B0-----:R-:W-:Y:S02]  /*60f0*/  @P5 IMAD.MOV.U32 R4, RZ, RZ, R6 ;  /* 0x000000ffff045224 */ /* 0x001fe400078e0006 */
[----:B------:R-:W-:-:S05]  /*6100*/  @P5 IMAD.MOV.U32 R5, RZ, RZ, R7 ;  /* 0x000000ffff055224 */ /* 0x000fca00078e0007 */
[----:B------:R0:W-:Y:S01]  /*6110*/  @P5 STG.E.U16 desc[UR36][R4.64+0xe0], R80 ;  /* 0x0000e05004005986 */ /* 0x0001e2000c101524 */
[C---:B------:R-:W-:Y:S02]  /*6120*/  ISETP.GT.AND P5, PT, R3.reuse, RZ, P0 ;  /* 0x000000ff0300720c */ /* 0x040fe400007a4270 */
[----:B------:R-:W-:Y:S01]  /*6130*/  ISETP.GT.AND P0, PT, R3, 0x8, P0 ;  /* 0x000000080300780c */ /* 0x000fe20000704270 */
[----:B0-----:R-:W-:Y:S02]  /*6140*/  @P4 IMAD.MOV.U32 R4, RZ, RZ, R6 ;  /* 0x000000ffff044224 */ /* 0x001fe400078e0006 */
[----:B------:R-:W-:-:S05]  /*6150*/  @P4 IMAD.MOV.U32 R5, RZ, RZ, R7 ;  /* 0x000000ffff054224 */ /* 0x000fca00078e0007 */
[----:B------:R0:W-:Y:S01]  /*6160*/  @P4 STG.E.U16 desc[UR36][R4.64+0xe2], R81 ;  /* 0x0000e25104004986 */ /* 0x0001e2000c101524 */
[C---:B------:R-:W-:Y:S02]  /*6170*/  ISETP.GT.AND P4, PT, R3.reuse, RZ, P1 ;  /* 0x000000ff0300720c */ /* 0x040fe40000f84270 */
[----:B------:R-:W-:Y:S01]  /*6180*/  ISETP.GT.AND P1, PT, R3, 0x8, P1 ;  /* 0x000000080300780c */ /* 0x000fe20000f24270 */
[----:B0-----:R-:W-:Y:S02]  /*6190*/  @P3 IMAD.MOV.U32 R4, RZ, RZ, R8 ;  /* 0x000000ffff043224 */ /* 0x001fe400078e0008 */
[----:B------:R-:W-:-:S05]  /*61a0*/  @P3 IMAD.MOV.U32 R5, RZ, RZ, R9 ;  /* 0x000000ffff053224 */ /* 0x000fca00078e0009 */
[----:B------:R0:W-:Y:S02]  /*61b0*/  @P3 STG.E.U16 desc[UR36][R4.64+0xe0], R82 ;  /* 0x0000e05204003986 */ /* 0x0001e4000c101524 */
[----:B0-----:R-:W-:Y:S02]  /*61c0*/  @P2 IMAD.MOV.U32 R4, RZ, RZ, R8 ;  /* 0x000000ffff042224 */ /* 0x001fe400078e0008 */
[----:B------:R-:W-:-:S05]  /*61d0*/  @P2 IMAD.MOV.U32 R5, RZ, RZ, R9 ;  /* 0x000000ffff052224 */ /* 0x000fca00078e0009 */
[----:B------:R0:W-:Y:S02]  /*61e0*/  @P2 STG.E.U16 desc[UR36][R4.64+0xe2], R83 ;  /* 0x0000e25304002986 */ /* 0x0001e4000c101524 */
[----:B0-----:R-:W-:Y:S02]  /*61f0*/  @P4 IMAD.MOV.U32 R4, RZ, RZ, R6 ;  /* 0x000000ffff044224 */ /* 0x001fe400078e0006 */
[----:B------:R-:W-:-:S05]  /*6200*/  @P4 IMAD.MOV.U32 R5, RZ, RZ, R7 ;  /* 0x000000ffff054224 */ /* 0x000fca00078e0007 */
[----:B------:R0:W-:Y:S04]  /*6210*/  @P4 STG.E.U16 desc[UR36][R4.64+0xf0], R84 ;  /* 0x0000f05404004986 */ /* 0x0001e8000c101524 */
[----:B------:R1:W-:Y:S01]  /*6220*/  @P5 STG.E.U16 desc[UR36][R6.64+0xf2], R85 ;  /* 0x0000f25506005986 */ /* 0x0003e2000c101524 */
[----:B0-----:R-:W-:Y:S02]  /*6230*/  @P1 IMAD.MOV.U32 R4, RZ, RZ, R8 ;  /* 0x000000ffff041224 */ /* 0x001fe400078e0008 */
[----:B------:R-:W-:-:S05]  /*6240*/  @P1 IMAD.MOV.U32 R5, RZ, RZ, R9 ;  /* 0x000000ffff051224 */ /* 0x000fca00078e0009 */
[----:B------:R1:W-:Y:S04]  /*6250*/  @P1 STG.E.U16 desc[UR36][R4.64+0xf0], R86 ;  /* 0x0000f05604001986 */ /* 0x0003e8000c101524 */
[----:B------:R1:W-:Y:S02]  /*6260*/  @P0 STG.E.U16 desc[UR36][R8.64+0xf2], R87 ;  /* 0x0000f25708000986 */ /* 0x0003e4000c101524 */
.L_x_158:
[----:B------:R-:W-:Y:S05]  /*6270*/  BSYNC B0 ;  /* 0x0000000000007941 */ /* 0x000fea0003800000 */
.L_x_32:
[----:B------:R-:W-:Y:S01]  /*6280*/  IADD3 R16, P0, R16, UR38, RZ ;  /* 0x0000002610107c10 */ /* 0x000fe2000ff1e0ff */
[----:B------:R-:W-:Y:S01]  /*6290*/  ULDC.64 UR4, c[0x0][0x650] ;  /* 0x0001940000047ab9 */ /* 0x000fe20000000a00 */
[----:B------:R-:W-:Y:S01]  /*62a0*/  PRMT R3, RZ, 0x7610, R3 ;  /* 0x00007610ff037816 */ /* 0x000fe20000000003 */
[----:B------:R-:W-:Y:S01]  /*62b0*/  IMAD.MOV.U32 R100, RZ, RZ, -0x1 ;  /* 0xffffffffff647424 */ /* 0x000fe200078e00ff */
[----:B------:R-:W-:Y:S01]  /*62c0*/  IADD3.X R17, R17, UR41, RZ, P0, !PT ;  /* 0x0000002911117c10 */ /* 0x000fe200087fe4ff */
[----:B------:R-:W-:Y:S01]  /*62d0*/  IMAD.MOV.U32 R101, RZ, RZ, -0x1 ;  /* 0xffffffffff657424 */ /* 0x000fe200078e00ff */
[----:B------:R-:W-:-:S04]  /*62e0*/  ISETP.GE.U32.AND P0, PT, R16, UR4, PT ;  /* 0x0000000410007c0c */ /* 0x000fc8000bf06070 */
[----:B------:R-:W-:-:S13]  /*62f0*/  ISETP.GE.U32.AND.EX P0, PT, R17, UR5, PT, P0 ;  /* 0x0000000511007c0c */ /* 0x000fda000bf06100 */
[----:B------:R-:W-:Y:S05]  /*6300*/  @P0 BRA `(.L_x_159) ;  /* 0x00000004004c0947 */ /* 0x000fea0003800000 */
[----:B------:R-:W0:Y:S01]  /*6310*/  LDC.64 R10, c[0x0][0x628] ;  /* 0x00018a00ff0a7b82 */ /* 0x000e220000000a00 */
[----:B---3--:R-:W3:Y:S01]  /*6320*/  S2R R12, SR_CTAID.X ;  /* 0x00000000000c7919 */ /* 0x008ee20000002500 */
[----:B-12-4-:R-:W-:Y:S02]  /*6330*/  IMAD.MOV.U32 R8, RZ, RZ, R16 ;  /* 0x000000ffff087224 */ /* 0x016fe400078e0010 */
[----:B------:R-:W-:Y:S01]  /*6340*/  IMAD.MOV.U32 R9, RZ, RZ, R17 ;  /* 0x000000ffff097224 */ /* 0x000fe200078e0011 */
[----:B------:R-:W1:Y:S03]  /*6350*/  S2R R20, SR_CTAID.Y ;  /* 0x0000000000147919 */ /* 0x000e660000002600 */
[----:B------:R-:W2:Y:S08]  /*6360*/  LDC R0, c[0x0][0x630] ;  /* 0x00018c00ff007b82 */ /* 0x000eb00000000800 */
[----:B------:R-:W4:Y:S01]  /*6370*/  LDC.64 R14, c[0x0][0x620] ;  /* 0x00018800ff0e7b82 */ /* 0x000f220000000a00 */
[----:B0-----:R-:W-:-:S04]  /*6380*/  ISETP.NE.U32.AND P0, PT, R10, RZ, PT ;  /* 0x000000ff0a00720c */ /* 0x001fc80003f05070 */
[----:B------:R-:W-:-:S13]  /*6390*/  ISETP.NE.AND.EX P0, PT, R11, RZ, PT, P0 ;  /* 0x000000ff0b00720c */ /* 0x000fda0003f05300 */
[----:B-1234-:R-:W-:Y:S05]  /*63a0*/  @!P0 BRA `(.L_x_160) ;  /* 0x0000000000288947 */ /* 0x01efea0003800000 */
        /* <DEDUP_REMOVED lines=10> */
.L_x_160:
[-CC-:B------:R-:W-:Y:S01]  /*6450*/  SHF.R.U64 R101, R8, R0.reuse, R9.reuse ;  /* 0x0000000008657219 */ /* 0x180fe20000001209 */
[----:B------:R-:W0:Y:S01]  /*6460*/  LDC.64 R26, c[0x0][0x640] ;  /* 0x00019000ff1a7b82 */ /* 0x000e220000000a00 */
[----:B------:R-:W-:Y:S01]  /*6470*/  SHF.R.U32.HI R0, RZ, R0, R9 ;  /* 0x00000000ff007219 */ /* 0x000fe20000011609 */
[----:B------:R-:W-:Y:S01]  /*6480*/  ULDC UR4, c[0x0][0x150] ;  /* 0x0000540000047ab9 */ /* 0x000fe20000000800 */
[----:B------:R-:W-:Y:S02]  /*6490*/  IADD3 R3, P0, RZ, -R101, RZ ;  /* 0x80000065ff037210 */ /* 0x000fe40007f1e0ff */
[----:B------:R-:W-:-:S03]  /*64a0*/  I2FP.F32.U32 R7, R12 ;  /* 0x0000000c00077245 */ /* 0x000fc60000201000 */
[----:B------:R-:W1:Y:S01]  /*64b0*/  LDC R6, c[0x0][0x618] ;  /* 0x00018600ff067b82 */ /* 0x000e620000000800 */
[----:B------:R-:W-:Y:S02]  /*64c0*/  IMAD.X R5, RZ, RZ, ~R0, P0 ;  /* 0x000000ffff057224 */ /* 0x000fe400000e0e00 */
[----:B------:R-:W-:Y:S01]  /*64d0*/  FMUL R7, R7, UR4 ;  /* 0x0000000407077c20 */ /* 0x000fe20008400000 */
[----:B------:R-:W-:Y:S01]  /*64e0*/  ULDC UR4, c[0x0][0x154] ;  /* 0x0000550000047ab9 */ /* 0x000fe20000000800 */
[-C--:B------:R-:W-:Y:S02]  /*64f0*/  IMAD R0, R5, R14.reuse, RZ ;  /* 0x0000000e05007224 */ /* 0x080fe400078e02ff */
[C---:B------:R-:W-:Y:S01]  /*6500*/  IMAD.WIDE.U32 R4, R3.reuse, R14, R16 ;  /* 0x0000000e03047225 */ /* 0x040fe200078e0010 */
[----:B------:R-:W2:Y:S01]  /*6510*/  LDC R8, c[0x0][0x608] ;  /* 0x00018200ff087b82 */ /* 0x000ea20000000800 */
[----:B------:R-:W3:Y:S02]  /*6520*/  F2I.U32.TRUNC.NTZ R7, R7 ;  /* 0x0000000700077305 */ /* 0x000ee4000020f000 */
[----:B------:R-:W-:Y:S01]  /*6530*/  IMAD R3, R3, R15, R0 ;  /* 0x0000000f03037224 */ /* 0x000fe200078e0200 */
[----:B------:R-:W-:-:S03]  /*6540*/  I2FP.F32.U32 R0, R20 ;  /* 0x0000001400007245 */ /* 0x000fc60000201000 */
[----:B------:R-:W-:Y:S01]  /*6550*/  IMAD.IADD R3, R5, 0x1, R3 ;  /* 0x0000000105037824 */ /* 0x000fe200078e0203 */
[----:B------:R-:W4:Y:S01]  /*6560*/  LDC R11, c[0x0][0x658] ;  /* 0x00019600ff0b7b82 */ /* 0x000f220000000800 */
[----:B0-----:R-:W-:-:S04]  /*6570*/  ISETP.NE.U32.AND P0, PT, R26, RZ, PT ;  /* 0x000000ff1a00720c */ /* 0x001fc80003f05070 */
[----:B------:R-:W-:-:S03]  /*6580*/  ISETP.NE.AND.EX P0, PT, R27, RZ, PT, P0 ;  /* 0x000000ff1b00720c */ /* 0x000fc60003f05300 */
[----:B------:R-:W0:Y:S01]  /*6590*/  LDC R9, c[0x0][0x144] ;  /* 0x00005100ff097b82 */ /* 0x000e220000000800 */
[-C--:B-1----:R-:W-:Y:S01]  /*65a0*/  SHF.R.U64 R10, R4, R6.reuse, R3 ;  /* 0x00000006040a7219 */ /* 0x082fe20000001203 */
[----:B---3--:R-:W-:Y:S01]  /*65b0*/  IMAD.MOV R7, RZ, RZ, -R7 ;  /* 0x000000ffff077224 */ /* 0x008fe200078e0a07 */
[----:B------:R-:W-:Y:S01]  /*65c0*/  SHF.R.U32.HI R3, RZ, R6, R3 ;  /* 0x00000006ff037219 */ /* 0x000fe20000011603 */
[----:B------:R-:W-:-:S04]  /*65d0*/  FMUL R6, R0, UR4 ;  /* 0x0000000400067c20 */ /* 0x000fc80008400000 */
[----:B------:R-:W1:Y:S01]  /*65e0*/  LDC R21, c[0x0][0x148] ;  /* 0x00005200ff157b82 */ /* 0x000e620000000800 */
[----:B------:R3:W0:Y:S01]  /*65f0*/  F2I.U32.TRUNC.NTZ R14, R6 ;  /* 0x00000006000e7305 */ /* 0x000622000020f000 */
[-CC-:B--2---:R-:W-:Y:S02]  /*6600*/  SHF.R.U64 R13, R10, R8.reuse, R3.reuse ;  /* 0x000000080a0d7219 */ /* 0x184fe40000001203 */
[----:B------:R-:W-:-:S04]  /*6610*/  SHF.R.U32.HI R0, RZ, R8, R3 ;  /* 0x00000008ff007219 */ /* 0x000fc80000011603 */
[----:B-----5:R-:W2:Y:S01]  /*6620*/  LDC R24, c[0x0][0x648] ;  /* 0x00019200ff187b82 */ /* 0x020ea20000000800 */
[-CC-:B----4-:R-:W-:Y:S02]  /*6630*/  SHF.R.U64 R15, R13, R11.reuse, R0.reuse ;  /* 0x0000000b0d0f7219 */ /* 0x190fe40000001200 */
[----:B------:R-:W-:-:S03]  /*6640*/  SHF.R.U32.HI R5, RZ, R11, R0 ;  /* 0x0000000bff057219 */ /* 0x000fc60000011600 */
[----:B------:R-:W-:Y:S02]  /*6650*/  IMAD.MOV.U32 R4, RZ, RZ, R15 ;  /* 0x000000ffff047224 */ /* 0x000fe400078e000f */
[----:B------:R-:W4:Y:S01]  /*6660*/  LDC R28, c[0x0][0x638] ;  /* 0x00018e00ff1c7b82 */ /* 0x000f220000000800 */
[----:B0-----:R-:W-:-:S07]  /*6670*/  IMAD R25, R9, R7, R12 ;  /* 0x0000000709197224 */ /* 0x001fce00078e020c */
[----:B------:R-:W0:Y:S08]  /*6680*/  LDC R29, c[0x0][0x610] ;  /* 0x00018400ff1d7b82 */ /* 0x000e300000000800 */
[----:B------:R-:W0:Y:S01]  /*6690*/  LDC R30, c[0x0][0x600] ;  /* 0x00018000ff1e7b82 */ /* 0x000e220000000800 */
[----:B-123--:R-:W-:Y:S05]  /*66a0*/  @!P0 BRA `(.L_x_161) ;  /* 0x0000000000288947 */ /* 0x00efea0003800000 */
[----:B------:R-:W1:Y:S02]  /*66b0*/  LDC R0, c[0x0][0x64c] ;  /* 0x00019300ff007b82 */ /* 0x000e640000000800 */
[----:B-1----:R-:W-:-:S05]  /*66c0*/  IADD3 R3, P0, R15, R0, RZ ;  /* 0x000000000f037210 */ /* 0x002fca0007f1e0ff */
        /* <DEDUP_REMOVED lines=8> */
.L_x_161:
[----:B------:R-:W-:Y:S01]  /*6750*/  ISETP.NE.AND P0, PT, R2, 0x1, PT ;  /* 0x000000010200780c */ /* 0x000fe20003f05270 */
[----:B------:R-:W-:Y:S01]  /*6760*/  IMAD.MOV R14, RZ, RZ, -R14 ;  /* 0x000000ffff0e7224 */ /* 0x000fe200078e0a0e */
[----:B------:R-:W-:Y:S02]  /*6770*/  SHF.R.U64 R3, R4, R24, R5 ;  /* 0x0000001804037219 */ /* 0x000fe40000001205 */
[----:B------:R-:W-:Y:S02]  /*6780*/  LOP3.LUT R0, R13, R98, RZ, 0xc0, !PT ;  /* 0x000000620d007212 */ /* 0x000fe400078ec0ff */
[----:B------:R-:W-:Y:S01]  /*6790*/  LOP3.LUT R10, R10, R97, RZ, 0xc0, !PT ;  /* 0x000000610a0a7212 */ /* 0x000fe200078ec0ff */
[----:B------:R-:W-:Y:S02]  /*67a0*/  IMAD.MOV R4, RZ, RZ, -R3 ;  /* 0x000000ffff047224 */ /* 0x000fe400078e0a03 */
[----:B------:R-:W-:Y:S02]  /*67b0*/  IMAD R0, R93, R3, R0 ;  /* 0x000000035d007224 */ /* 0x000fe400078e0200 */
[----:B----4-:R-:W-:-:S02]  /*67c0*/  IMAD R3, R4, R28, R15 ;  /* 0x0000001c04037224 */ /* 0x010fc400078e020f */
[----:B------:R-:W-:Y:S02]  /*67d0*/  @P0 IMAD R25, R21, R14, R20 ;  /* 0x0000000e15190224 */ /* 0x000fe400078e0214 */
[----:B0-----:R-:W-:Y:S02]  /*67e0*/  IMAD R5, R3, R30, R10 ;  /* 0x0000001e03057224 */ /* 0x001fe400078e020a */
[----:B------:R-:W-:Y:S02]  /*67f0*/  IMAD R0, R0, R29, R25 ;  /* 0x0000001d00007224 */ /* 0x000fe400078e0219 */
[----:B------:R-:W-:-:S03]  /*6800*/  IMAD.MOV.U32 R4, RZ, RZ, 0x1 ;  /* 0x00000001ff047424 */ /* 0x000fc600078e00ff */
[----:B------:R-:W-:Y:S02]  /*6810*/  SEL R100, R5, R0, !P0 ;  /* 0x0000000005647207 */ /* 0x000fe40004000000 */
[----:B------:R-:W-:Y:S02]  /*6820*/  PRMT R3, R4, 0x7610, R3 ;  /* 0x0000761004037816 */ /* 0x000fe40000000003 */
[----:B------:R-:W-:-:S07]  /*6830*/  SEL R0, R0, R5, !P0 ;  /* 0x0000000500007207 */ /* 0x000fce0004000000 */
.L_x_159:
[----:B------:R-:W-:Y:S01]  /*6840*/  LOP3.LUT P0, RZ, R3, 0xff, RZ, 0xc0, !PT ;  /* 0x000000ff03ff7812 */ /* 0x000fe2000780c0ff */
[----:B------:R-:W-:Y:S01]  /*6850*/  UIMAD.WIDE.U32 UR4, UR42, -0x55555555, URZ ;  /* 0xaaaaaaab2a0478a5 */ /* 0x000fe2000f8e003f */
[----:B------:R-:W-:-:S03]  /*6860*/  IMAD.MOV.U32 R103, RZ, RZ, R0 ;  /* 0x000000ffff677224 */ /* 0x000fc600078e0000 */
[----:B------:R-:W-:-:S04]  /*6870*/  USHF.R.U32.HI UR4, URZ, 0x2, UR5 ;  /* 0x000000023f047899 */ /* 0x000fc80008011605 */
[----:B------:R-:W-:-:S04]  /*6880*/  UIMAD UR42, UR4, -0x6, UR42 ;  /* 0xfffffffa042a78a4 */ /* 0x000fc8000f8e022a */
[----:B------:R-:W-:Y:S08]  /*6890*/  @P0 BRA `(.L_x_162) ;  /* 0xffffffac00100947 */ /* 0x000ff0000383ffff */
[----:B------:R-:W-:Y:S05]  /*68a0*/  EXIT ;  /* 0x000000000000794d */ /* 0x000fea0003800000 */
.L_x_7:
        /* <DEDUP_REMOVED lines=26> */
.L_x_164:
[----:B------:R-:W0:Y:S01]  /*6a50*/  LDC.64 R28, c[0x0][0x640] ;  /* 0x00019000ff1c7b82 */ /* 0x000e220000000a00 */
[-CC-:B------:R-:W-:Y:S01]  /*6a60*/  SHF.R.U64 R21, R14, R8.reuse, R15.reuse ;  /* 0x000000080e157219 */ /* 0x180fe2000000120f */
[----:B------:R-:W-:Y:S01]  /*6a70*/  IMAD.MOV.U32 R31, RZ, RZ, 0x1 ;  /* 0x00000001ff1f7424 */ /* 0x000fe200078e00ff */
[----:B------:R-:W-:Y:S02]  /*6a80*/  SHF.R.U32.HI R7, RZ, R8, R15 ;  /* 0x00000008ff077219 */ /* 0x000fe4000001160f */
[----:B------:R-:W-:-:S03]  /*6a90*/  IADD3 R13, P0, RZ, -R21, RZ ;  /* 0x80000015ff0d7210 */ /* 0x000fc60007f1e0ff */
[----:B------:R-:W1:Y:S02]  /*6aa0*/  LDC R12, c[0x0][0x618] ;  /* 0x00018600ff0c7b82 */ /* 0x000e640000000800 */
[----:B------:R-:W-:Y:S02]  /*6ab0*/  IMAD.X R7, RZ, RZ, ~R7, P0 ;  /* 0x000000ffff077224 */ /* 0x000fe400000e0e07 */
[----:B------:R-:W-:-:S04]  /*6ac0*/  IMAD.WIDE.U32 R10, R13, R24, R16 ;  /* 0x000000180d0a7225 */ /* 0x000fc800078e0010 */
[----:B------:R-:W2:Y:S01]  /*6ad0*/  LDC R14, c[0x0][0x608] ;  /* 0x00018200ff0e7b82 */ /* 0x000ea20000000800 */
[----:B------:R-:W-:-:S04]  /*6ae0*/  IMAD R8, R7, R24, RZ ;  /* 0x0000001807087224 */ /* 0x000fc800078e02ff */
[----:B------:R-:W-:-:S03]  /*6af0*/  IMAD R7, R13, R25, R8 ;  /* 0x000000190d077224 */ /* 0x000fc600078e0208 */
[----:B------:R-:W3:Y:S01]  /*6b00*/  LDC R26, c[0x0][0x658] ;  /* 0x00019600ff1a7b82 */ /* 0x000ee20000000800 */
[----:B------:R-:W-:Y:S01]  /*6b10*/  IMAD.IADD R7, R11, 0x1, R7 ;  /* 0x000000010b077824 */ /* 0x000fe200078e0207 */
[----:B0-----:R-:W-:Y:S01]  /*6b20*/  ISETP.NE.U32.AND P0, PT, R28, RZ, PT ;  /* 0x000000ff1c00720c */ /* 0x001fe20003f05070 */
[----:B------:R-:W-:-:S03]  /*6b30*/  IMAD.MOV.U32 R11, RZ, RZ, -0x1 ;  /* 0xffffffffff0b7424 */ /* 0x000fc600078e00ff */
        /* <DEDUP_REMOVED lines=8> */
[-C--:B---3--:R-:W-:Y:S02]  /*6bc0*/  SHF.L.U32 R10, R11, R26.reuse, RZ ;  /* 0x0000001a0b0a7219 */ /* 0x088fe400000006ff */
[--C-:B------:R-:W-:Y:S02]  /*6bd0*/  SHF.R.U64 R24, R22, R26, R7.reuse ;  /* 0x0000001a16187219 */ /* 0x100fe40000001207 */
[----:B------:R-:W-:Y:S02]  /*6be0*/  LOP3.LUT R33, RZ, R10, RZ, 0x33, !PT ;  /* 0x0000000aff217212 */ /* 0x000fe400078e33ff */
[----:B------:R-:W-:Y:S01]  /*6bf0*/  SHF.R.U32.HI R11, RZ, R26, R7 ;  /* 0x0000001aff0b7219 */ /* 0x000fe20000011607 */
[----:B------:R-:W3:Y:S01]  /*6c00*/  LDC R30, c[0x0][0x610] ;  /* 0x00018400ff1e7b82 */ /* 0x000ee20000000800 */
[----:B------:R-:W-:Y:S01]  /*6c10*/  IMAD.MOV.U32 R10, RZ, RZ, R24 ;  /* 0x000000ffff0a7224 */ /* 0x000fe200078e0018 */
[----:B------:R-:W-:Y:S06]  /*6c20*/  @!P0 BRA `(.L_x_165) ;  /* 0x0000000000288947 */ /* 0x000fec0003800000 */
        /* <DEDUP_REMOVED lines=10> */
.L_x_165:
[----:B------:R-:W-:Y:S02]  /*6cd0*/  ISETP.NE.AND P0, PT, R2, 0x1, PT ;  /* 0x000000010200780c */ /* 0x000fe40003f05270 */
[----:B-1----:R-:W-:Y:S01]  /*6ce0*/  SHF.R.U64 R8, R10, R8, R11 ;  /* 0x000000080a087219 */ /* 0x002fe2000000120b */
[----:B0-----:R-:W-:Y:S01]  /*6cf0*/  VIADD R11, R25, 0xffffffff ;  /* 0xffffffff190b7836 */ /* 0x001fe20000000000 */
[----:B------:R-:W-:Y:S02]  /*6d00*/  SHF.L.U32 R31, R31, R26, RZ ;  /* 0x0000001a1f1f7219 */ /* 0x000fe400000006ff */
[----:B------:R-:W-:Y:S01]  /*6d10*/  LOP3.LUT R5, R22, R33, RZ, 0xc0, !PT ;  /* 0x0000002116057212 */ /* 0x000fe200078ec0ff */
[----:B------:R-:W-:-:S04]  /*6d20*/  IMAD.MOV R7, RZ, RZ, -R8 ;  /* 0x000000ffff077224 */ /* 0x000fc800078e0a08 */
[----:B------:R-:W-:Y:S02]  /*6d30*/  IMAD R5, R31, R8, R5 ;  /* 0x000000081f057224 */ /* 0x000fe400078e0205 */
[----:B------:R-:W-:Y:S01]  /*6d40*/  @P0 IMAD R6, R9, R23, R4 ;  /* 0x0000001709060224 */ /* 0x000fe200078e0204 */
[----:B------:R-:W-:Y:S01]  /*6d50*/  LOP3.LUT R9, R20, R11, RZ, 0xc0, !PT ;  /* 0x0000000b14097212 */ /* 0x000fe200078ec0ff */
[----:B--2---:R-:W-:Y:S02]  /*6d60*/  IMAD R4, R7, R27, R24 ;  /* 0x0000001b07047224 */ /* 0x004fe400078e0218 */
[----:B---3--:R-:W-:Y:S02]  /*6d70*/  IMAD R6, R5, R30, R6 ;  /* 0x0000001e05067224 */ /* 0x008fe400078e0206 */
[----:B------:R-:W-:Y:S02]  /*6d80*/  IMAD R5, R4, R25, R9 ;  /* 0x0000001904057224 */ /* 0x000fe400078e0209 */
[----:B------:R-:W-:-:S02]  /*6d90*/  IMAD.MOV.U32 R8, RZ, RZ, 0x1 ;  /* 0x00000001ff087424 */ /* 0x000fc400078e00ff */
[----:B------:R-:W-:Y:S01]  /*6da0*/  IMAD.MOV.U32 R7, RZ, RZ, R21 ;  /* 0x000000ffff077224 */ /* 0x000fe200078e0015 */
[----:B------:R-:W-:Y:S02]  /*6db0*/  SEL R19, R5, R6, !P0 ;  /* 0x0000000605137207 */ /* 0x000fe40004000000 */
[----:B------:R-:W-:-:S07]  /*6dc0*/  SEL R12, R6, R5, !P0 ;  /* 0x00000005060c7207 */ /* 0x000fce0004000000 */
.L_x_163:
[----:B------:R-:W-:-:S08]  /*6dd0*/  NOP ;  /* 0x0000000000007918 */ /* 0x000fd00000000000 */
[----:B------:R-:W0:-:S00]  /*6de0*/  USETMAXREG.DEALLOC.CTAPOOL 0x28 ;  /* 0x00000028000079c8 */ /* 0x000e0000080e0500 */
[----:B0-----:R-:W-:-:S13]  /*6df0*/  ISETP.NE.AND P0, PT, R3, RZ, PT ;  /* 0x000000ff0300720c */ /* 0x001fda0003f05270 */
[----:B------:R-:W-:Y:S05]  /*6e00*/  @P0 EXIT ;  /* 0x000000000000094d */ /* 0x000fea0003800000 */
[----:B------:R-:W-:Y:S01]  /*6e10*/  LOP3.LUT P0, RZ, R8, 0xff, RZ, 0xc0, !PT ;  /* 0x000000ff08ff7812 */ /* 0x000fe2000780c0ff */
[----:B------:R-:W-:Y:S02]  /*6e20*/  IMAD.MOV.U32 R3, RZ, RZ, 0x1 ;  /* 0x00000001ff037424 */ /* 0x000fe400078e00ff */
[----:B------:R-:W-:-:S10]  /*6e30*/  IMAD.MOV.U32 R13, RZ, RZ, RZ ;  /* 0x000000ffff0d7224 */ /* 0x000fd400078e00ff */
[----:B------:R-:W-:Y:S05]  /*6e40*/  @!P0 BRA `(.L_x_166) ;  /* 0x0000000c00b88947 */ /* 0x000fea0003800000 */
[----:B------:R-:W0:Y:S01]  /*6e50*/  LDC R3, c[0x0][0x28c] ;  /* 0x0000a300ff037b82 */ /* 0x000e220000000800 */
[----:B------:R-:W-:Y:S01]  /*6e60*/  ULDC UR21, c[0x0][0x658] ;  /* 0x0001960000157ab9 */ /* 0x000fe20000000800 */
[----:B------:R-:W-:Y:S01]  /*6e70*/  UMOV UR6, 0xffffffff ;  /* 0xffffffff00067882 */ /* 0x000fe20000000000 */
[----:B------:R-:W-:Y:S01]  /*6e80*/  UMOV UR9, 0x1 ;  /* 0x0000000100097882 */ /* 0x000fe20000000000 */
[----:B------:R-:W-:Y:S01]  /*6e90*/  USHF.L.U32 UR6, UR6, UR21, URZ ;  /* 0x0000001506067299 */ /* 0x000fe2000800063f */
[----:B------:R-:W-:Y:S01]  /*6ea0*/  BSSY B0, `(.L_x_166) ;  /* 0x00000e8000007945 */ /* 0x000fe20003800000 */
[----:B------:R-:W-:Y:S01]  /*6eb0*/  IMAD.MOV.U32 R11, RZ, RZ, 0x1 ;  /* 0x00000001ff0b7424 */ /* 0x000fe200078e00ff */
[----:B------:R-:W-:Y:S01]  /*6ec0*/  LOP3.LUT R10, R18, 0x2, RZ, 0xfc, !PT ;  /* 0x00000002120a7812 */ /* 0x000fe200078efcff */
[----:B------:R-:W1:Y:S01]  /*6ed0*/  S2UR UR5, SR_CgaCtaId ;  /* 0x00000000000579c3 */ /* 0x000e620000008800 */
[----:B------:R-:W-:Y:S01]  /*6ee0*/  ULOP3.LUT UR22, URZ, UR6, URZ, 0x33, !UPT ;  /* 0x000000063f167292 */ /* 0x000fe2000f8e333f */
[----:B------:R-:W-:Y:S01]  /*6ef0*/  IMAD.MOV.U32 R13, RZ, RZ, RZ ;  /* 0x000000ffff0d7224 */ /* 0x000fe200078e00ff */
[----:B------:R-:W-:Y:S01]  /*6f00*/  ULDC UR13, c[0x0][0x600] ;  /* 0x00018000000d7ab9 */ /* 0x000fe20000000800 */
[----:B------:R-:W-:Y:S01]  /*6f10*/  UMOV UR30, 0x11 ;  /* 0x00000011001e7882 */ /* 0x000fe20000000000 */
[----:B------:R-:W-:-:S02]  /*6f20*/  UIADD3 UR13, UR13, -0x1, URZ ;  /* 0xffffffff0d0d7890 */ /* 0x000fc4000fffe03f */
[----:B------:R-:W-:Y:S01]  /*6f30*/  USHF.L.U32 UR21, UR9, UR21, URZ ;  /* 0x0000001509157299 */ /* 0x000fe2000800063f */
[----:B------:R-:W-:Y:S01]  /*6f40*/  ULDC.64 UR42, c[0x0][0x198] ;  /* 0x00006600002a7ab9 */ /* 0x000fe20000000a00 */
[----:B0-----:R-:W-:-:S05]  /*6f50*/  VIADD R3, R3, 0x3f ;  /* 0x0000003f03037836 */ /* 0x001fca0000000000 */
[----:B------:R-:W-:Y:S01]  /*6f60*/  SHF.R.S32.HI R4, RZ, 0x1f, R3 ;  /* 0x0000001fff047819 */ /* 0x000fe20000011403 */
[----:B-1----:R-:W-:-:S03]  /*6f70*/  USHF.R.U32.HI UR37, URZ, 0x2, UR5 ;  /* 0x000000023f257899 */ /* 0x002fc60008011605 */
[----:B------:R-:W-:Y:S01]  /*6f80*/  LEA.HI R4, R4, R3, RZ, 0x6 ;  /* 0x0000000304047211 */ /* 0x000fe200078f30ff */
[----:B------:R-:W-:Y:S01]  /*6f90*/  ULOP3.LUT UR4, UR5, 0x3, URZ, 0xc0, !UPT ;  /* 0x0000000305047892 */ /* 0x000fe2000f8ec03f */
[----:B------:R-:W-:Y:S01]  /*6fa0*/  IMAD.MOV.U32 R3, RZ, RZ, 0x1 ;  /* 0x00000001ff037424 */ /* 0x000fe200078e00ff */
[----:B------:R-:W-:Y:S01]  /*6fb0*/  USHF.L.U32 UR23, UR5, 0x4, URZ ;  /* 0x0000000405177899 */ /* 0x000fe2000800063f */
[----:B------:R-:W-:Y:S01]  /*6fc0*/  SHF.R.S32.HI R8, RZ, 0x6, R4 ;  /* 0x00000006ff087819 */ /* 0x000fe20000011404 */
[----:B------:R-:W-:Y:S02]  /*6fd0*/  USHF.L.U32 UR40, UR5, 0xa, URZ ;  /* 0x0000000a05287899 */ /* 0x000fe4000800063f */
[----:B------:R-:W-:Y:S02]  /*6fe0*/  ULOP3.LUT UR5, UR5, 0xfffffffc, URZ, 0xc0, !UPT ;  /* 0xfffffffc05057892 */ /* 0x000fe4000f8ec03f */
[----:B------:R-:W-:Y:S01]  /*6ff0*/  UISETP.GT.U32.AND UP0, UPT, UR4, 0xffff, UPT ;  /* 0x0000ffff0400788c */ /* 0x000fe2000bf04070 */
[----:B------:R-:W-:Y:S01]  /*7000*/  VIADD R9, R8, 0x1 ;  /* 0x0000000108097836 */ /* 0x000fe20000000000 */
[----:B------:R-:W-:-:S02]  /*7010*/  ULOP3.LUT UR7, UR5, 0x1, URZ, 0xfc, !UPT ;  /* 0x0000000105077892 */ /* 0x000fc4000f8efc3f */
[----:B------:R-:W-:Y:S02]  /*7020*/  ULOP3.LUT UR8, UR5, 0x2, URZ, 0xfc, !UPT ;  /* 0x0000000205087892 */ /* 0x000fe4000f8efc3f */
[----:B------:R-:W-:Y:S02]  /*7030*/  USHF.L.U32 UR6, UR9, UR5, URZ ;  /* 0x0000000509067299 */ /* 0x000fe4000800063f */
[----:B------:R-:W-:Y:S02]  /*7040*/  ULOP3.LUT UR5, UR5, 0x3, URZ, 0xfc, !UPT ;  /* 0x0000000305057892 */ /* 0x000fe4000f8efc3f */
[----:B------:R-:W-:Y:S02]  /*7050*/  USHF.L.U32 UR7, UR9, UR7, URZ ;  /* 0x0000000709077299 */ /* 0x000fe4000800063f */
[----:B------:R-:W-:Y:S02]  /*7060*/  USHF.L.U32 UR8, UR9, UR8, URZ ;  /* 0x0000000809087299 */ /* 0x000fe4000800063f */
[----:B------:R-:W-:-:S02]  /*7070*/  USEL UR4, UR4, 0xffff, !UP0 ;  /* 0x0000ffff04047887 */ /* 0x000fc4000c000000 */
[----:B------:R-:W-:Y:S02]  /*7080*/  USHF.L.U32 UR5, UR9, UR5, URZ ;  /* 0x0000000509057299 */ /* 0x000fe4000800063f */
[----:B------:R-:W-:Y:S02]  /*7090*/  ULOP3.LUT UR6, UR8, UR6, UR7, 0xfe, !UPT ;  /* 0x0000000608067292 */ /* 0x000fe4000f8efe07 */
[----:B------:R-:W-:Y:S02]  /*70a0*/  ULOP3.LUT UR4, UR4, 0xffff, URZ, 0xc0, !UPT ;  /* 0x0000ffff04047892 */ /* 0x000fe4000f8ec03f */
[----:B------:R-:W-:Y:S02]  /*70b0*/  USHF.L.U32 UR44, UR37, 0x5, URZ ;  /* 0x00000005252c7899 */ /* 0x000fe4000800063f */
[----:B------:R-:W-:Y:S02]  /*70c0*/  ULOP3.LUT UR23, UR23, 0x30, URZ, 0xc0, !UPT ;  /* 0x0000003017177892 */ /* 0x000fe4000f8ec03f */
[----:B------:R-:W-:-:S02]  /*70d0*/  ULOP3.LUT UR29, UR6, UR5, URZ, 0xfc, !UPT ;  /* 0x00000005061d7292 */ /* 0x000fc4000f8efc3f */
[----:B------:R-:W-:-:S12]  /*70e0*/  USHF.L.U32 UR30, UR30, UR4, URZ ;  /* 0x000000041e1e7299 */ /* 0x000fd8000800063f */
.L_x_177:
[----:B------:R-:W-:-:S03]  /*70f0*/  UMOV UR4, 0xffffffff ;  /* 0xffffffff00047882 */ /* 0x000fc60000000000 */
[----:B------:R-:W-:Y:S05]  /*7100*/  BRA.DIV UR4, `(.L_x_167) ;  /* 0x0000001204387947 */ /* 0x000fea000b800000 */
[----:B------:R-:W-:-:S13]  /*7110*/  ELECT P6, URZ, PT ;  /* 0x00000000003f782f */ /* 0x000fda00038c0000 */
.L_x_190:
[----:B------:R-:W-:Y:S04]  /*7120*/  BSSY B1, `(.L_x_168) ;  /* 0x000004d000017945 */ /* 0x000fe80003800000 */
[----:B------:R-:W-:Y:S05]  /*7130*/  @!P6 BRA `(.L_x_169) ;  /* 0x00000004002ce947 */ /* 0x000fea0003800000 */
[----:B------:R-:W0:Y:S02]  /*7140*/  LDC R4, c[0x0][0x28c] ;  /* 0x0000a300ff047b82 */ /* 0x000e240000000800 */
[----:B0-----:R-:W-:-:S13]  /*7150*/  ISETP.GE.AND P0, PT, R4, 0x1, PT ;  /* 0x000000010400780c */ /* 0x001fda0003f06270 */
[----:B------:R-:W-:Y:S05]  /*7160*/  @!P0 BRA `(.L_x_169) ;  /* 0x0000000400208947 */ /* 0x000fea0003800000 */
[----:B------:R-:W-:Y:S02]  /*7170*/  IMAD.SHL.U32 R15, R12, 0x80, RZ ;  /* 0x000000800c0f7824 */ /* 0x000fe400078e00ff */
[----:B------:R-:W-:Y:S02]  /*7180*/  IMAD.SHL.U32 R19, R19, 0x80, RZ ;  /* 0x0000008013137824 */ /* 0x000fe400078e00ff */
[----:B------:R-:W-:Y:S02]  /*7190*/  IMAD.U32 R20, RZ, RZ, UR44 ;  /* 0x0000002cff147e24 */ /* 0x000fe4000f8e00ff */
[----:B------:R-:W-:Y:S02]  /*71a0*/  IMAD.U32 R22, RZ, RZ, UR23 ;  /* 0x00000017ff167e24 */ /* 0x000fe4000f8e00ff */
[----:B------:R-:W-:Y:S02]  /*71b0*/  IMAD.MOV.U32 R4, RZ, RZ, R9 ;  /* 0x000000ffff047224 */ /* 0x000fe400078e0009 */
[----:B------:R-:W-:-:S02]  /*71c0*/  IMAD.MOV.U32 R5, RZ, RZ, R3 ;  /* 0x000000ffff057224 */ /* 0x000fc400078e0003 */
[----:B------:R-:W-:Y:S02]  /*71d0*/  IMAD.MOV.U32 R6, RZ, RZ, R13 ;  /* 0x000000ffff067224 */ /* 0x000fe400078e000d */
[----:B------:R-:W-:Y:S02]  /*71e0*/  VIADD R24, R15, 0x40 ;  /* 0x000000400f187836 */ /* 0x000fe40000000000 */
[----:B------:R-:W-:-:S07]  /*71f0*/  VIADD R25, R19, 0x40 ;  /* 0x0000004013197836 */ /* 0x000fce0000000000 */
.L_x_172:
[----:B------:R-:W0:Y:S01]  /*7200*/  S2R R21, SR_CgaCtaId ;  /* 0x0000000000157919 */ /* 0x000e220000008800 */
[----:B------:R-:W-:Y:S02]  /*7210*/  MOV R12, 0x400 ;  /* 0x00000400000c7802 */ /* 0x000fe40000000f00 */
[----:B------:R-:W-:-:S13]  /*7220*/  ISETP.NE.AND P1, PT, R0, RZ, PT ;  /* 0x000000ff0000720c */ /* 0x000fda0003f25270 */
[----:B------:R-:W1:Y:S01]  /*7230*/  @!P1 LDC R14, c[0x0][0x500] ;  /* 0x00014000ff0e9b82 */ /* 0x000e620000000800 */
[----:B0-----:R-:W-:Y:S02]  /*7240*/  LEA R23, R21, R12, 0x18 ;  /* 0x0000000c15177211 */ /* 0x001fe400078ec0ff */
[----:B------:R-:W-:-:S03]  /*7250*/  SHF.L.U32 R12, R5, 0x1f, RZ ;  /* 0x0000001f050c7819 */ /* 0x000fc600000006ff */
[----:B------:R-:W-:-:S04]  /*7260*/  IMAD R21, R6, 0x8, R23 ;  /* 0x0000000806157824 */ /* 0x000fc800078e0217 */
[----:B------:R-:W0:Y:S02]  /*7270*/  SYNCS.PHASECHK.TRANS64.TRYWAIT P0, [R21+URZ+0x30], R12 ;  /* 0x0000300c150075a7 */ /* 0x000e24000800017f */
[----:B01----:R-:W-:Y:S05]  /*7280*/  @!P0 BRA `(.L_x_170) ;  /* 0x0000000c00f88947 */ /* 0x003fea0003800000 */
.L_x_191:
[----:B0-----:R-:W-:Y:S01]  /*7290*/  PRMT R12, R10, 0x9910, RZ ;  /* 0x000099100a0c7816 */ /* 0x001fe200000000ff */
[----:B------:R0:W-:Y:S03]  /*72a0*/  @!P1 SYNCS.ARRIVE.TRANS64 RZ, [R21+URZ], R14 ;  /* 0x0000000e15ff99a7 */ /* 0x0001e6000800003f */
[----:B------:R-:W-:-:S13]  /*72b0*/  ISETP.NE.AND P0, PT, R12, 0x2, PT ;  /* 0x000000020c00780c */ /* 0x000fda0003f05270 */
[----:B0-----:R-:W-:Y:S05]  /*72c0*/  @P0 BRA `(.L_x_171) ;  /* 0x0000000000040947 */ /* 0x001fea0003800000 */
[----:B------:R-:W-:Y:S01]  /*72d0*/  BPT.TRAP 0x1 ;  /* 0x000000040000795c */ /* 0x000fe20000300000 */
.L_x_171:
[----:B------:R-:W-:Y:S01]  /*72e0*/  R2UR UR5, R6 ;  /* 0x00000000060572ca */ /* 0x000fe200000e0000 */
[----:B------:R-:W-:Y:S01]  /*72f0*/  UIADD3 UR14, UP0, UR42, 0xf0, URZ ;  /* 0x000000f02a0e7890 */ /* 0x000fe2000ff1e03f */
[----:B------:R-:W-:Y:S01]  /*7300*/  R2UR UR9, R23 ;  /* 0x00000000170972ca */ /* 0x000fe200000e0000 */
[----:B------:R-:W-:Y:S01]  /*7310*/  UPRMT UR31, URZ, 0x5410, UR30 ;  /* 0x000054103f1f7896 */ /* 0x000fe2000800001e */
[----:B------:R-:W-:Y:S01]  /*7320*/  R2UR UR33, R21 ;  /* 0x00000000152172ca */ /* 0x000fe200000e0000 */
[----:B------:R-:W-:Y:S01]  /*7330*/  UIADD3.X UR15, URZ, UR43, URZ, UP0, !UPT ;  /* 0x0000002b3f0f7290 */ /* 0x000fe200087fe43f */
[----:B------:R-:W-:Y:S01]  /*7340*/  R2UR UR35, R20 ;  /* 0x00000000142372ca */ /* 0x000fe200000e0000 */
[----:B------:R-:W-:Y:S01]  /*7350*/  VIADD R4, R4, 0xffffffff ;  /* 0xffffffff04047836 */ /* 0x000fe20000000000 */
[----:B------:R-:W-:Y:S01]  /*7360*/  R2UR UR36, R7 ;  /* 0x00000000072472ca */ /* 0x000fe200000e0000 */
[----:B------:R-:W-:Y:S01]  /*7370*/  UMOV UR6, 0x0 ;  /* 0x0000000000067882 */ /* 0x000fe20000000000 */
[----:B------:R-:W-:Y:S01]  /*7380*/  R2UR UR34, R15 ;  /* 0x000000000f2272ca */ /* 0x000fe200000e0000 */
[----:B------:R-:W-:Y:S01]  /*7390*/  UMOV UR7, 0x10000000 ;  /* 0x1000000000077882 */ /* 0x000fe20000000000 */
[----:B------:R-:W-:Y:S01]  /*73a0*/  R2UR UR26, R24 ;  /* 0x00000000181a72ca */ /* 0x000fe200000e0000 */
[----:B------:R-:W-:Y:S01]  /*73b0*/  USHF.L.U32 UR5, UR5, 0xd, URZ ;  /* 0x0000000d05057899 */ /* 0x000fe2000800063f */
[----:B------:R-:W-:Y:S01]  /*73c0*/  R2UR UR19, R22 ;  /* 0x00000000161372ca */ /* 0x000fe200000e0000 */
[----:B------:R-:W-:Y:S01]  /*73d0*/  UIADD3 UR4, UP1, UR42, 0x1f0, URZ ;  /* 0x000001f02a047890 */ /* 0x000fe2000ff3e03f */
[----:B------:R-:W-:Y:S01]  /*73e0*/  R2UR UR18, R19 ;  /* 0x00000000131272ca */ /* 0x000fe200000e0000 */
[----:B------:R-:W-:Y:S01]  /*73f0*/  ULEA UR8, UR37, UR5, 0xb ;  /* 0x0000000525087291 */ /* 0x000fe2000f8e583f */
[----:B------:R-:W-:Y:S01]  /*7400*/  R2UR UR10, R25 ;  /* 0x00000000190a72ca */ /* 0x000fe200000e0000 */
[----:B------:R-:W-:Y:S01]  /*7410*/  ULOP3.LUT UR5, UR5, 0xc00, UR40, 0xf8, !UPT ;  /* 0x00000c0005057892 */ /* 0x000fe2000f8ef828 */
[----:B------:R-:W-:Y:S01]  /*7420*/  ISETP.GT.AND P1, PT, R4, 0x1, PT ;  /* 0x000000010400780c */ /* 0x000fe20003f24270 */
[----:B------:R-:W-:Y:S01]  /*7430*/  ULEA UR8, UR8, UR9, 0x1 ;  /* 0x0000000908087291 */ /* 0x000fe2000f8e083f */
[----:B------:R-:W-:Y:S01]  /*7440*/  VIADD R6, R6, 0x1 ;  /* 0x0000000106067836 */ /* 0x000fe20000000000 */
[----:B------:R-:W-:Y:S01]  /*7450*/  ULEA UR5, UR5, UR9, 0x1 ;  /* 0x0000000905057291 */ /* 0x000fe2000f8e083f */
[----:B------:R-:W-:Y:S01]  /*7460*/  VIADD R22, R22, 0x40 ;  /* 0x0000004016167836 */ /* 0x000fe20000000000 */
[----:B------:R-:W-:Y:S01]  /*7470*/  UIADD3 UR32, UR8, 0x180, URZ ;  /* 0x0000018008207890 */ /* 0x000fe2000fffe03f */
[----:B------:R-:W-:Y:S01]  /*7480*/  VIADD R20, R20, 0x40 ;  /* 0x0000004014147836 */ /* 0x000fe20000000000 */
[----:B------:R-:W-:Y:S01]  /*7490*/  UIADD3 UR24, UR8, 0x2180, URZ ;  /* 0x0000218008187890 */ /* 0x000fe2000fffe03f */
[C---:B------:R-:W-:Y:S01]  /*74a0*/  ISETP.NE.AND P0, PT, R6.reuse, 0x6, PT ;  /* 0x000000060600780c */ /* 0x040fe20003f05270 */
[----:B------:R-:W-:Y:S01]  /*74b0*/  UMOV UR25, UR33 ;  /* 0x0000002100197c82 */ /* 0x000fe20008000000 */
[----:B------:R-:W-:Y:S01]  /*74c0*/  UMOV UR27, UR35 ;  /* 0x00000023001b7c82 */ /* 0x000fe20008000000 */
[----:B------:R-:W-:Y:S01]  /*74d0*/  UMOV UR28, UR36 ;  /* 0x00000024001c7c82 */ /* 0x000fe20008000000 */
[----:B------:R-:W-:Y:S01]  /*74e0*/  UIADD3 UR16, UR5, 0x18180, URZ ;  /* 0x0001818005107890 */ /* 0x000fe2000fffe03f */
[----:B------:R-:W-:Y:S01]  /*74f0*/  SEL R12, RZ, 0x1, P0 ;  /* 0x00000001ff0c7807 */ /* 0x000fe20000000000 */
[----:B------:R-:W-:Y:S01]  /*7500*/  UTMALDG.3D.MULTICAST [UR32], [UR14], UR31, desc[UR6] ;  /* 0x000006200e0073b4 */ /* 0x000fe2000801181f */
[----:B------:R-:W-:Y:S01]  /*7510*/  UIADD3 UR8, UR5, 0x1a180, URZ ;  /* 0x0001a18005087890 */ /* 0x000fe2000fffe03f */
[----:B------:R-:W-:Y:S01]  /*7520*/  SEL R6, R6, RZ, P0 ;  /* 0x000000ff06067207 */ /* 0x000fe20000000000 */
[----:B------:R-:W-:Y:S01]  /*7530*/  UIADD3.X UR5, URZ, UR43, URZ, UP1, !UPT ;  /* 0x0000002b3f057290 */ /* 0x000fe20008ffe43f */
[----:B------:R-:W-:Y:S01]  /*7540*/  LOP3.LUT R5, R5, R12, RZ, 0x3c, !PT ;  /* 0x0000000c05057212 */ /* 0x000fe200078e3cff */
[----:B------:R-:W-:Y:S01]  /*7550*/  UMOV UR17, UR33 ;  /* 0x0000002100117c82 */ /* 0x000fe20008000000 */
[----:B------:R-:W-:Y:S01]  /*7560*/  UMOV UR20, UR36 ;  /* 0x0000002400147c82 */ /* 0x000fe20008000000 */
[----:B------:R-:W-:Y:S01]  /*7570*/  UMOV UR9, UR33 ;  /* 0x0000002100097c82 */ /* 0x000fe20008000000 */
[----:B------:R0:W-:Y:S01]  /*7580*/  UTMALDG.3D.MULTICAST [UR24], [UR14], UR31, desc[UR6] ;  /* 0x000006180e0073b4 */ /* 0x0001e2000801181f */
[----:B------:R-:W-:Y:S01]  /*7590*/  UMOV UR11, UR19 ;  /* 0x00000013000b7c82 */ /* 0x000fe20008000000 */
[----:B------:R-:W-:Y:S01]  /*75a0*/  UMOV UR12, UR36 ;  /* 0x00000024000c7c82 */ /* 0x000fe20008000000 */
[----:B0-----:R-:W-:-:S09]  /*75b0*/  UPRMT UR14, URZ, 0x5410, UR29 ;  /* 0x000054103f0e7896 */ /* 0x001fd2000800001d */
[----:B------:R0:W-:Y:S01]  /*75c0*/  UTMALDG.3D.MULTICAST [UR16], [UR4], UR14, desc[UR6] ;  /* 0x00000610040073b4 */ /* 0x0001e2000801180e */
[----:B------:R0:W-:Y:S02]  /*75d0*/  UTMALDG.3D.MULTICAST [UR8], [UR4], UR14, desc[UR6] ;  /* 0x00000608040073b4 */ /* 0x0001e4000801180e */
[----:B0-----:R-:W-:Y:S05]  /*75e0*/  @P1 BRA `(.L_x_172) ;  /* 0xfffffffc00041947 */ /* 0x001fea000383ffff */
.L_x_169:
[----:B------:R-:W-:Y:S05]  /*75f0*/  BSYNC B1 ;  /* 0x0000000000017941 */ /* 0x000fea0003800000 */
.L_x_168:
[----:B------:R-:W-:Y:S01]  /*7600*/  LOP3.LUT P1, RZ, R11, 0xff, RZ, 0xc0, !PT ;  /* 0x000000ff0bff7812 */ /* 0x000fe2000782c0ff */
[C---:B------:R-:W-:Y:S01]  /*7610*/  IMAD.IADD R13, R8.reuse, 0x1, R13 ;  /* 0x00000001080d7824 */ /* 0x040fe200078e020d */
[----:B------:R-:W-:Y:S01]  /*7620*/  ULDC.64 UR4, c[0x0][0x650] ;  /* 0x0001940000047ab9 */ /* 0x000fe20000000a00 */
[C---:B------:R-:W-:Y:S01]  /*7630*/  ISETP.GE.U32.AND P2, PT, R8.reuse, 0x6, PT ;  /* 0x000000060800780c */ /* 0x040fe20003f46070 */
[----:B------:R-:W-:Y:S01]  /*7640*/  BSSY B1, `(.L_x_173) ;  /* 0x000006b000017945 */ /* 0x000fe20003800000 */
[----:B------:R-:W-:Y:S01]  /*7650*/  IMAD.MOV.U32 R12, RZ, RZ, -0x1 ;  /* 0xffffffffff0c7424 */ /* 0x000fe200078e00ff */
[----:B------:R-:W-:Y:S01]  /*7660*/  ISETP.GT.U32.AND P0, PT, R13, 0x5, PT ;  /* 0x000000050d00780c */ /* 0x000fe20003f04070 */
[----:B------:R-:W-:Y:S01]  /*7670*/  IMAD.MOV.U32 R19, RZ, RZ, -0x1 ;  /* 0xffffffffff137424 */ /* 0x000fe200078e00ff */
[----:B------:R-:W-:Y:S01]  /*7680*/  PRMT R11, RZ, 0x7610, R11 ;  /* 0x00007610ff0b7816 */ /* 0x000fe2000000000b */
[----:B------:R-:W-:Y:S01]  /*7690*/  IMAD.MOV.U32 R7, RZ, RZ, -0x1 ;  /* 0xffffffffff077424 */ /* 0x000fe200078e00ff */
[----:B------:R-:W-:-:S03]  /*76a0*/  ISETP.LT.U32.AND P0, PT, R8, 0x6, P0 ;  /* 0x000000060800780c */ /* 0x000fc60000701070 */
[----:B------:R-:W0:Y:S01]  /*76b0*/  @P1 S2R R5, SR_CgaCtaId ;  /* 0x0000000000051919 */ /* 0x000e220000008800 */
[----:B------:R-:W-:-:S04]  /*76c0*/  @P1 MOV R4, 0x400 ;  /* 0x0000040000041802 */ /* 0x000fc80000000f00 */
[----:B0-----:R-:W-:Y:S01]  /*76d0*/  @P1 LEA R6, R5, R4, 0x18 ;  /* 0x0000000405061211 */ /* 0x001fe200078ec0ff */
[----:B------:R-:W-:Y:S01]  /*76e0*/  IMAD.WIDE.U32 R4, R13, -0x55555555, RZ ;  /* 0xaaaaaaab0d047825 */ /* 0x000fe200078e00ff */
[----:B------:R-:W-:Y:S02]  /*76f0*/  SEL R4, RZ, 0x1, !P0 ;  /* 0x00000001ff047807 */ /* 0x000fe40004000000 */
[----:B------:R0:W-:Y:S01]  /*7700*/  @P1 SYNCS.ARRIVE.TRANS64.A1T0 RZ, [R6+URZ+0x78], RZ ;  /* 0x000078ff06ff19a7 */ /* 0x0001e2000810003f */
[----:B------:R-:W-:Y:S02]  /*7710*/  IADD3 R16, P1, R16, UR38, RZ ;  /* 0x0000002610107c10 */ /* 0x000fe4000ff3e0ff */
[----:B------:R-:W-:Y:S02]  /*7720*/  LOP3.LUT R3, R3, R4, RZ, 0x3c, !PT ;  /* 0x0000000403037212 */ /* 0x000fe400078e3cff */
[----:B------:R-:W-:Y:S02]  /*7730*/  IADD3.X R17, R17, UR41, RZ, P1, !PT ;  /* 0x0000002911117c10 */ /* 0x000fe40008ffe4ff */
[----:B------:R-:W-:-:S02]  /*7740*/  ISETP.GE.U32.AND P0, PT, R16, UR4, PT ;  /* 0x0000000410007c0c */ /* 0x000fc4000bf06070 */
[----:B0-----:R-:W-:Y:S02]  /*7750*/  SHF.R.U32.HI R6, RZ, 0x2, R5 ;  /* 0x00000002ff067819 */ /* 0x001fe40000011605 */
[----:B------:R-:W-:Y:S02]  /*7760*/  ISETP.GE.U32.AND.EX P0, PT, R17, UR5, PT, P0 ;  /* 0x0000000511007c0c */ /* 0x000fe4000bf06100 */
[----:B------:R-:W-:Y:S01]  /*7770*/  @P2 LOP3.LUT R3, R3, 0x1, R6, 0x78, !PT ;  /* 0x0000000103032812 */ /* 0x000fe200078e7806 */
[----:B------:R-:W-:Y:S01]  /*7780*/  IMAD R13, R6, -0x6, R13 ;  /* 0xfffffffa060d7824 */ /* 0x000fe200078e020d */
[----:B------:R-:W-:-:S09]  /*7790*/  PRMT R4, RZ, 0x7610, R4 ;  /* 0x00007610ff047816 */ /* 0x000fd20000000004 */
[----:B------:R-:W-:Y:S05]  /*77a0*/  @P0 BRA `(.L_x_174) ;  /* 0x0000000400500947 */ /* 0x000fea0003800000 */
[----:B------:R-:W0:Y:S01]  /*77b0*/  S2R R15, SR_CTAID.X ;  /* 0x00000000000f7919 */ /* 0x000e220000002500 */
[----:B------:R-:W-:Y:S01]  /*77c0*/  ULDC.64 UR4, c[0x0][0x628] ;  /* 0x00018a0000047ab9 */ /* 0x000fe20000000a00 */
[----:B------:R-:W1:Y:S01]  /*77d0*/  LDC R20, c[0x0][0x144] ;  /* 0x00005100ff147b82 */ /* 0x000e620000000800 */
[----:B------:R-:W-:Y:S01]  /*77e0*/  ISETP.NE.U32.AND P0, PT, RZ, UR4, PT ;  /* 0x00000004ff007c0c */ /* 0x000fe2000bf05070 */
[----:B------:R-:W2:Y:S01]  /*77f0*/  S2R R12, SR_CTAID.Y ;  /* 0x00000000000c7919 */ /* 0x000ea20000002600 */
[----:B------:R-:W-:Y:S01]  /*7800*/  ULDC UR6, c[0x0][0x150] ;  /* 0x0000540000067ab9 */ /* 0x000fe20000000800 */
[----:B------:R-:W-:Y:S01]  /*7810*/  ULDC UR7, c[0x0][0x630] ;  /* 0x00018c0000077ab9 */ /* 0x000fe20000000800 */
[----:B------:R-:W-:Y:S01]  /*7820*/  ISETP.NE.AND.EX P0, PT, RZ, UR5, PT, P0 ;  /* 0x00000005ff007c0c */ /* 0x000fe2000bf05300 */
[----:B------:R-:W-:Y:S01]  /*7830*/  IMAD.MOV.U32 R4, RZ, RZ, R16 ;  /* 0x000000ffff047224 */ /* 0x000fe200078e0010 */
[----:B0-----:R-:W-:-:S05]  /*7840*/  I2FP.F32.U32 R5, R15 ;  /* 0x0000000f00057245 */ /* 0x001fca0000201000 */
[----:B------:R-:W-:Y:S01]  /*7850*/  FMUL R21, R5, UR6 ;  /* 0x0000000605157c20 */ /* 0x000fe20008400000 */
[----:B------:R-:W-:-:S05]  /*7860*/  IMAD.MOV.U32 R5, RZ, RZ, R17 ;  /* 0x000000ffff057224 */ /* 0x000fca00078e0011 */
[----:B--2---:R-:W-:Y:S05]  /*7870*/  @!P0 BRA `(.L_x_175) ;  /* 0x0000000000288947 */ /* 0x004fea0003800000 */
[----:B------:R-:W-:Y:S02]  /*7880*/  ULDC UR6, c[0x0][0x634] ;  /* 0x00018d0000067ab9 */ /* 0x000fe40000000800 */
[----:B------:R-:W-:-:S05]  /*7890*/  IADD3 R5, P0, R16, UR6, RZ ;  /* 0x0000000610057c10 */ /* 0x000fca000ff1e0ff */
[----:B------:R-:W-:-:S04]  /*78a0*/  IMAD.X R19, RZ, RZ, R17, P0 ;  /* 0x000000ffff137224 */ /* 0x000fc800000e0611 */
[----:B------:R-:W-:-:S04]  /*78b0*/  IMAD.WIDE.U32 R6, R19, UR4, RZ ;  /* 0x0000000413067c25 */ /* 0x000fc8000f8e00ff */
[----:B------:R-:W-:-:S04]  /*78c0*/  IMAD.WIDE.U32 R6, P0, R5, UR5, R6 ;  /* 0x0000000505067c25 */ /* 0x000fc8000f800006 */
[----:B------:R-:W-:-:S04]  /*78d0*/  IMAD.WIDE.U32 R4, R5, UR4, RZ ;  /* 0x0000000405047c25 */ /* 0x000fc8000f8e00ff */
[----:B------:R-:W-:Y:S01]  /*78e0*/  IMAD.MOV.U32 R4, RZ, RZ, R7 ;  /* 0x000000ffff047224 */ /* 0x000fe200078e0007 */
[----:B------:R-:W-:Y:S01]  /*78f0*/  IADD3 RZ, P1, R5, R6, RZ ;  /* 0x0000000605ff7210 */ /* 0x000fe20007f3e0ff */
[----:B------:R-:W-:-:S04]  /*7900*/  IMAD.X R5, RZ, RZ, RZ, P0 ;  /* 0x000000ffff057224 */ /* 0x000fc800000e06ff */
[----:B------:R-:W-:-:S08]  /*7910*/  IMAD.WIDE.U32.X R4, R19, UR5, R4, P1 ;  /* 0x0000000513047c25 */ /* 0x000fd000088e0404 */
.L_x_175:
[--C-:B------:R-:W-:Y:S01]  /*7920*/  SHF.R.U64 R14, R4, UR7, R5.reuse ;  /* 0x00000007040e7c19 */ /* 0x100fe20008001205 */
[----:B------:R-:W0:Y:S01]  /*7930*/  F2I.U32.TRUNC.NTZ R21, R21 ;  /* 0x0000001500157305 */ /* 0x000e22000020f000 */
[----:B------:R-:W-:Y:S01]  /*7940*/  SHF.R.U32.HI R4, RZ, UR7, R5 ;  /* 0x00000007ff047c19 */ /* 0x000fe20008011605 */
[----:B------:R-:W-:Y:S01]  /*7950*/  ULDC.64 UR4, c[0x0][0x620] ;  /* 0x0001880000047ab9 */ /* 0x000fe20000000a00 */
[----:B------:R-:W-:Y:S01]  /*7960*/  IADD3 R7, P0, RZ, -R14, RZ ;  /* 0x8000000eff077210 */ /* 0x000fe20007f1e0ff */
[----:B------:R-:W-:-:S04]  /*7970*/  ULDC.64 UR6, c[0x0][0x640] ;  /* 0x0001900000067ab9 */ /* 0x000fc80000000a00 */
[----:B------:R-:W-:Y:S01]  /*7980*/  IMAD.X R4, RZ, RZ, ~R4, P0 ;  /* 0x000000ffff047224 */ /* 0x000fe200000e0e04 */
[----:B------:R-:W-:-:S03]  /*7990*/  ISETP.NE.U32.AND P0, PT, RZ, UR6, PT ;  /* 0x00000006ff007c0c */ /* 0x000fc6000bf05070 */
[----:B------:R-:W-:Y:S01]  /*79a0*/  IMAD R6, R4, UR4, RZ ;  /* 0x0000000404067c24 */ /* 0x000fe2000f8e02ff */
[----:B------:R-:W-:Y:S01]  /*79b0*/  ISETP.NE.AND.EX P0, PT, RZ, UR7, PT, P0 ;  /* 0x00000007ff007c0c */ /* 0x000fe2000bf05300 */
[----:B------:R-:W-:Y:S01]  /*79c0*/  IMAD.WIDE.U32 R4, R7, UR4, R16 ;  /* 0x0000000407047c25 */ /* 0x000fe2000f8e0010 */
[----:B------:R-:W-:-:S03]  /*79d0*/  ULDC UR4, c[0x0][0x618] ;  /* 0x0001860000047ab9 */ /* 0x000fc60000000800 */
[----:B------:R-:W-:Y:S01]  /*79e0*/  IMAD R7, R7, UR5, R6 ;  /* 0x0000000507077c24 */ /* 0x000fe2000f8e0206 */
[----:B------:R-:W-:Y:S01]  /*79f0*/  ULDC UR5, c[0x0][0x154] ;  /* 0x0000550000057ab9 */ /* 0x000fe20000000800 */
[----:B0-----:R-:W-:Y:S02]  /*7a00*/  IMAD.MOV R6, RZ, RZ, -R21 ;  /* 0x000000ffff067224 */ /* 0x001fe400078e0a15 */
[----:B------:R-:W0:Y:S01]  /*7a10*/  LDC R21, c[0x0][0x148] ;  /* 0x00005200ff157b82 */ /* 0x000e220000000800 */
[----:B------:R-:W-:Y:S02]  /*7a20*/  IMAD.IADD R5, R5, 0x1, R7 ;  /* 0x0000000105057824 */ /* 0x000fe400078e0207 */
[----:B-1----:R-:W-:Y:S01]  /*7a30*/  IMAD R15, R20, R6, R15 ;  /* 0x00000006140f7224 */ /* 0x002fe200078e020f */
[----:B------:R-:W-:Y:S02]  /*7a40*/  I2FP.F32.U32 R6, R12 ;  /* 0x0000000c00067245 */ /* 0x000fe40000201000 */
[----:B------:R-:W-:-:S02]  /*7a50*/  SHF.R.U64 R19, R4, UR4, R5 ;  /* 0x0000000404137c19 */ /* 0x000fc40008001205 */
[----:B------:R-:W-:Y:S01]  /*7a60*/  SHF.R.U32.HI R4, RZ, UR4, R5 ;  /* 0x00000004ff047c19 */ /* 0x000fe20008011605 */
[----:B------:R-:W-:Y:S01]  /*7a70*/  FMUL R6, R6, UR5 ;  /* 0x0000000506067c20 */ /* 0x000fe20008400000 */
[----:B------:R-:W-:Y:S02]  /*7a80*/  ULDC UR4, c[0x0][0x608] ;  /* 0x0001820000047ab9 */ /* 0x000fe40000000800 */
[--C-:B------:R-:W-:Y:S01]  /*7a90*/  SHF.R.U64 R22, R19, UR4, R4.reuse ;  /* 0x0000000413167c19 */ /* 0x100fe20008001204 */
[----:B------:R1:W2:Y:S01]  /*7aa0*/  F2I.U32.TRUNC.NTZ R24, R6 ;  /* 0x0000000600187305 */ /* 0x0002a2000020f000 */
[----:B------:R-:W-:Y:S01]  /*7ab0*/  SHF.R.U32.HI R5, RZ, UR4, R4 ;  /* 0x00000004ff057c19 */ /* 0x000fe20008011604 */
[----:B------:R-:W-:-:S03]  /*7ac0*/  ULDC UR4, c[0x0][0x658] ;  /* 0x0001960000047ab9 */ /* 0x000fc60000000800 */
[--C-:B------:R-:W-:Y:S02]  /*7ad0*/  SHF.R.U64 R20, R22, UR4, R5.reuse ;  /* 0x0000000416147c19 */ /* 0x100fe40008001205 */
[----:B------:R-:W-:-:S03]  /*7ae0*/  SHF.R.U32.HI R23, RZ, UR4, R5 ;  /* 0x00000004ff177c19 */ /* 0x000fc60008011605 */
[----:B------:R-:W-:Y:S02]  /*7af0*/  IMAD.MOV.U32 R4, RZ, RZ, R20 ;  /* 0x000000ffff047224 */ /* 0x000fe400078e0014 */
[----:B------:R-:W-:Y:S01]  /*7b00*/  IMAD.MOV.U32 R5, RZ, RZ, R23 ;  /* 0x000000ffff057224 */ /* 0x000fe200078e0017 */
[----:B-1----:R-:W-:Y:S06]  /*7b10*/  @!P0 BRA `(.L_x_176) ;  /* 0x0000000000288947 */ /* 0x002fec0003800000 */
        /* <DEDUP_REMOVED lines=10> */
.L_x_176:
[----:B------:R-:W-:Y:S01]  /*7bc0*/  ISETP.NE.AND P0, PT, R2, 0x1, PT ;  /* 0x000000010200780c */ /* 0x000fe20003f05270 */
[----:B------:R-:W-:Y:S01]  /*7bd0*/  ULDC UR4, c[0x0][0x648] ;  /* 0x0001920000047ab9 */ /* 0x000fe20000000800 */
[----:B------:R-:W-:Y:S01]  /*7be0*/  LOP3.LUT R22, R22, UR22, RZ, 0xc0, !PT ;  /* 0x0000001616167c12 */ /* 0x000fe2000f8ec0ff */
[----:B--2---:R-:W-:Y:S01]  /*7bf0*/  IMAD.MOV R24, RZ, RZ, -R24 ;  /* 0x000000ffff187224 */ /* 0x004fe200078e0a18 */
[----:B------:R-:W-:Y:S01]  /*7c00*/  SHF.R.U64 R5, R4, UR4, R5 ;  /* 0x0000000404057c19 */ /* 0x000fe20008001205 */
[----:B------:R-:W-:Y:S01]  /*7c10*/  ULDC UR4, c[0x0][0x638] ;  /* 0x00018e0000047ab9 */ /* 0x000fe20000000800 */
[----:B------:R-:W-:Y:S01]  /*7c20*/  LOP3.LUT R19, R19, UR13, RZ, 0xc0, !PT ;  /* 0x0000000d13137c12 */ /* 0x000fe2000f8ec0ff */
[----:B------:R-:W-:Y:S01]  /*7c30*/  ULDC UR5, c[0x0][0x610] ;  /* 0x0001840000057ab9 */ /* 0x000fe20000000800 */
[----:B------:R-:W-:Y:S02]  /*7c40*/  IMAD.MOV.U32 R4, RZ, RZ, 0x1 ;  /* 0x00000001ff047424 */ /* 0x000fe400078e00ff */
[----:B------:R-:W-:-:S02]  /*7c50*/  IMAD.MOV R7, RZ, RZ, -R5 ;  /* 0x000000ffff077224 */ /* 0x000fc400078e0a05 */
[----:B------:R-:W-:Y:S02]  /*7c60*/  IMAD R22, R5, UR21, R22 ;  /* 0x0000001505167c24 */ /* 0x000fe4000f8e0216 */
[----:B0-----:R-:W-:Y:S02]  /*7c70*/  @P0 IMAD R15, R21, R24, R12 ;  /* 0x00000018150f0224 */ /* 0x001fe400078e020c */
[----:B------:R-:W-:Y:S01]  /*7c80*/  IMAD R20, R7, UR4, R20 ;  /* 0x0000000407147c24 */ /* 0x000fe2000f8e0214 */
[----:B------:R-:W-:Y:S01]  /*7c90*/  ULDC UR4, c[0x0][0x600] ;  /* 0x0001800000047ab9 */ /* 0x000fe20000000800 */
[----:B------:R-:W-:Y:S02]  /*7ca0*/  IMAD R15, R22, UR5, R15 ;  /* 0x00000005160f7c24 */ /* 0x000fe4000f8e020f */
[----:B------:R-:W-:Y:S02]  /*7cb0*/  IMAD R20, R20, UR4, R19 ;  /* 0x0000000414147c24 */ /* 0x000fe4000f8e0213 */
[----:B------:R-:W-:-:S03]  /*7cc0*/  IMAD.MOV.U32 R7, RZ, RZ, R14 ;  /* 0x000000ffff077224 */ /* 0x000fc600078e000e */
[----:B------:R-:W-:Y:S02]  /*7cd0*/  SEL R19, R20, R15, !P0 ;  /* 0x0000000f14137207 */ /* 0x000fe40004000000 */
[----:B------:R-:W-:-:S07]  /*7ce0*/  SEL R12, R15, R20, !P0 ;  /* 0x000000140f0c7207 */ /* 0x000fce0004000000 */
.L_x_174:
[----:B------:R-:W-:Y:S05]  /*7cf0*/  BSYNC B1 ;  /* 0x0000000000017941 */ /* 0x000fea0003800000 */
.L_x_173:
[----:B------:R-:W-:-:S13]  /*7d00*/  LOP3.LUT P0, RZ, R4, 0xff, RZ, 0xc0, !PT ;  /* 0x000000ff04ff7812 */ /* 0x000fda000780c0ff */
[----:B------:R-:W-:Y:S05]  /*7d10*/  @P0 BRA `(.L_x_177) ;  /* 0xfffffff000f40947 */ /* 0x000fea000383ffff */
[----:B------:R-:W-:Y:S05]  /*7d20*/  BSYNC B0 ;  /* 0x0000000000007941 */ /* 0x000fea0003800000 */
.L_x_166:
[----:B------:R-:W-:-:S03]  /*7d30*/  UMOV UR4, 0xffffffff ;  /* 0xffffffff00047882 */ /* 0x000fc60000000000 */
[----:B------:R-:W-:Y:S05]  /*7d40*/  BRA.DIV UR4, `(.L_x_178) ;  /* 0x00000006045c7947 */ /* 0x000fea000b800000 */
[----:B------:R-:W-:-:S13]  /*7d50*/  ELECT P6, URZ, PT ;  /* 0x00000000003f782f */ /* 0x000fda00038c0000 */
.L_x_194:
[----:B------:R-:W-:Y:S04]  /*7d60*/  BSSY B0, `(.L_x_179) ;  /* 0x000003d000007945 */ /* 0x000fe80003800000 */
[----:B------:R-:W-:Y:S05]  /*7d70*/  @!P6 BRA `(.L_x_180) ;  /* 0x0000000000ece947 */ /* 0x000fea0003800000 */
[----:B------:R-:W-:-:S04]  /*7d80*/  LOP3.LUT R18, R18, 0x2, RZ, 0xfc, !PT ;  /* 0x0000000212127812 */ /* 0x000fc800078efcff */
[----:B------:R-:W-:-:S13]  /*7d90*/  ISETP.NE.AND P0, PT, R18, 0x3, PT ;  /* 0x000000031200780c */ /* 0x000fda0003f05270 */
[----:B------:R-:W-:Y:S05]  /*7da0*/  @!P0 BRA `(.L_x_181) ;  /* 0x0000000000048947 */ /* 0x000fea0003800000 */
[----:B------:R-:W-:Y:S01]  /*7db0*/  BPT.TRAP 0x1 ;  /* 0x000000040000795c */ /* 0x000fe20000300000 */
.L_x_181:
[----:B------:R-:W0:Y:S01]  /*7dc0*/  S2R R5, SR_CgaCtaId ;  /* 0x0000000000057919 */ /* 0x000e220000008800 */
[----:B------:R-:W-:Y:S02]  /*7dd0*/  MOV R0, 0x400 ;  /* 0x0000040000007802 */ /* 0x000fe40000000f00 */
[----:B------:R-:W-:Y:S02]  /*7de0*/  SHF.L.U32 R4, R3, 0x1f, RZ ;  /* 0x0000001f03047819 */ /* 0x000fe400000006ff */
[----:B0-----:R-:W-:-:S05]  /*7df0*/  LEA R0, R5, R0, 0x18 ;  /* 0x0000000005007211 */ /* 0x001fca00078ec0ff */
[----:B------:R-:W-:-:S04]  /*7e00*/  VIADD R0, R0, 0x30 ;  /* 0x0000003000007836 */ /* 0x000fc80000000000 */
[C---:B------:R-:W-:Y:S02]  /*7e10*/  IMAD R7, R13.reuse, 0x8, R0 ;  /* 0x000000080d077824 */ /* 0x040fe400078e0200 */
[----:B------:R-:W-:Y:S02]  /*7e20*/  VIADD R13, R13, 0x1 ;  /* 0x000000010d0d7836 */ /* 0x000fe40000000000 */
[----:B------:R-:W0:Y:S03]  /*7e30*/  SYNCS.PHASECHK.TRANS64.TRYWAIT P0, [R7+URZ], R4 ;  /* 0x00000004070075a7 */ /* 0x000e26000800017f */
[----:B------:R-:W-:-:S04]  /*7e40*/  ISETP.NE.AND P1, PT, R13, 0x6, PT ;  /* 0x000000060d00780c */ /* 0x000fc80003f25270 */
[----:B------:R-:W-:Y:S02]  /*7e50*/  SEL R2, RZ, 0x1, P1 ;  /* 0x00000001ff027807 */ /* 0x000fe40000800000 */
[----:B------:R-:W-:Y:S02]  /*7e60*/  SEL R13, R13, RZ, P1 ;  /* 0x000000ff0d0d7207 */ /* 0x000fe40000800000 */
[----:B------:R-:W-:-:S03]  /*7e70*/  LOP3.LUT R6, R3, R2, RZ, 0x3c, !PT ;  /* 0x0000000203067212 */ /* 0x000fc600078e3cff */
[----:B------:R-:W-:Y:S01]  /*7e80*/  IMAD R8, R13, 0x8, R0 ;  /* 0x000000080d087824 */ /* 0x000fe200078e0200 */
[----:B------:R-:W-:Y:S01]  /*7e90*/  SHF.L.U32 R5, R6, 0x1f, RZ ;  /* 0x0000001f06057819 */ /* 0x000fe200000006ff */
[----:B0-----:R-:W-:Y:S06]  /*7ea0*/  @!P0 BRA `(.L_x_182) ;  /* 0x0000000400248947 */ /* 0x001fec0003800000 */
.L_x_195:
[----:B------:R-:W1:Y:S01]  /*7eb0*/  SYNCS.PHASECHK.TRANS64.TRYWAIT P0, [R8+URZ], R5 ;  /* 0x00000005080075a7 */ /* 0x000e62000800017f */
[----:B------:R-:W-:-:S05]  /*7ec0*/  VIADD R2, R13, 0x1 ;  /* 0x000000010d027836 */ /* 0x000fca0000000000 */
[----:B------:R-:W-:-:S04]  /*7ed0*/  ISETP.NE.AND P1, PT, R2, 0x6, PT ;  /* 0x000000060200780c */ /* 0x000fc80003f25270 */
[----:B------:R-:W-:Y:S02]  /*7ee0*/  SEL R3, RZ, 0x1, P1 ;  /* 0x00000001ff037807 */ /* 0x000fe40000800000 */
[----:B0-----:R-:W-:Y:S02]  /*7ef0*/  SEL R7, R2, RZ, P1 ;  /* 0x000000ff02077207 */ /* 0x001fe40000800000 */
[----:B------:R-:W-:-:S03]  /*7f00*/  LOP3.LUT R6, R6, R3, RZ, 0x3c, !PT ;  /* 0x0000000306067212 */ /* 0x000fc600078e3cff */
[----:B------:R-:W-:Y:S01]  /*7f10*/  IMAD R9, R7, 0x8, R0 ;  /* 0x0000000807097824 */ /* 0x000fe200078e0200 */
[----:B------:R-:W-:Y:S01]  /*7f20*/  SHF.L.U32 R4, R6, 0x1f, RZ ;  /* 0x0000001f06047819 */ /* 0x000fe200000006ff */
[----:B-1----:R-:W-:Y:S06]  /*7f30*/  @!P0 BRA `(.L_x_183) ;  /* 0x0000000400148947 */ /* 0x002fec0003800000 */
.L_x_196:
[----:B------:R-:W1:Y:S01]  /*7f40*/  SYNCS.PHASECHK.TRANS64.TRYWAIT P0, [R9+URZ], R4 ;  /* 0x00000004090075a7 */ /* 0x000e62000800017f */
[----:B------:R-:W-:-:S05]  /*7f50*/  VIADD R2, R7, 0x1 ;  /* 0x0000000107027836 */ /* 0x000fca0000000000 */
[----:B------:R-:W-:-:S04]  /*7f60*/  ISETP.NE.AND P1, PT, R2, 0x6, PT ;  /* 0x000000060200780c */ /* 0x000fc80003f25270 */
[----:B------:R-:W-:Y:S02]  /*7f70*/  SEL R3, RZ, 0x1, P1 ;  /* 0x00000001ff037807 */ /* 0x000fe40000800000 */
[----:B------:R-:W-:Y:S02]  /*7f80*/  SEL R7, R2, RZ, P1 ;  /* 0x000000ff02077207 */ /* 0x000fe40000800000 */
[----:B------:R-:W-:-:S03]  /*7f90*/  LOP3.LUT R6, R6, R3, RZ, 0x3c, !PT ;  /* 0x0000000306067212 */ /* 0x000fc600078e3cff */
[----:B0-----:R-:W-:Y:S01]  /*7fa0*/  IMAD R8, R7, 0x8, R0 ;  /* 0x0000000807087824 */ /* 0x001fe200078e0200 */
[----:B------:R-:W-:Y:S01]  /*7fb0*/  SHF.L.U32 R5, R6, 0x1f, RZ ;  /* 0x0000001f06057819 */ /* 0x000fe200000006ff */
[----:B-1----:R-:W-:Y:S06]  /*7fc0*/  @!P0 BRA `(.L_x_184) ;  /* 0x0000000400048947 */ /* 0x002fec0003800000 */
.L_x_197:
[----:B------:R-:W1:Y:S01]  /*7fd0*/  SYNCS.PHASECHK.TRANS64.TRYWAIT P0, [R8+URZ], R5 ;  /* 0x00000005080075a7 */ /* 0x000e62000800017f */
[----:B------:R-:W-:-:S05]  /*7fe0*/  VIADD R2, R7, 0x1 ;  /* 0x0000000107027836 */ /* 0x000fca0000000000 */
[----:B------:R-:W-:-:S04]  /*7ff0*/  ISETP.NE.AND P1, PT, R2, 0x6, PT ;  /* 0x000000060200780c */ /* 0x000fc80003f25270 */
[----:B------:R-:W-:Y:S02]  /*8000*/  SEL R3, RZ, 0x1, P1 ;  /* 0x00000001ff037807 */ /* 0x000fe40000800000 */
[----:B------:R-:W-:Y:S02]  /*8010*/  SEL R7, R2, RZ, P1 ;  /* 0x000000ff02077207 */ /* 0x000fe40000800000 */
[----:B0-----:R-:W-:-:S03]  /*8020*/  LOP3.LUT R9, R6, R3, RZ, 0x3c, !PT ;  /* 0x0000000306097212 */ /* 0x001fc600078e3cff */
[----:B------:R-:W-:Y:S01]  /*8030*/  IMAD R11, R7, 0x8, R0 ;  /* 0x00000008070b7824 */ /* 0x000fe200078e0200 */
[----:B------:R-:W-:Y:S01]  /*8040*/  SHF.L.U32 R6, R9, 0x1f, RZ ;  /* 0x0000001f09067819 */ /* 0x000fe200000006ff */
[----:B-1----:R-:W-:Y:S06]  /*8050*/  @!P0 BRA `(.L_x_185) ;  /* 0x0000000000f48947 */ /* 0x002fec0003800000 */
.L_x_198:
[----:B------:R-:W1:Y:S01]  /*8060*/  SYNCS.PHASECHK.TRANS64.TRYWAIT P0, [R11+URZ], R6 ;  /* 0x000000060b0075a7 */ /* 0x000e62000800017f */
[----:B------:R-:W-:-:S05]  /*8070*/  VIADD R2, R7, 0x1 ;  /* 0x0000000107027836 */ /* 0x000fca0000000000 */
[----:B------:R-:W-:-:S04]  /*8080*/  ISETP.NE.AND P1, PT, R2, 0x6, PT ;  /* 0x000000060200780c */ /* 0x000fc80003f25270 */
[----:B------:R-:W-:Y:S02]  /*8090*/  SEL R4, RZ, 0x1, P1 ;  /* 0x00000001ff047807 */ /* 0x000fe40000800000 */
[----:B------:R-:W-:Y:S02]  /*80a0*/  SEL R3, R2, RZ, P1 ;  /* 0x000000ff02037207 */ /* 0x000fe40000800000 */
[----:B------:R-:W-:Y:S01]  /*80b0*/  LOP3.LUT R4, R9, R4, RZ, 0x3c, !PT ;  /* 0x0000000409047212 */ /* 0x000fe200078e3cff */
[----:B-1----:R-:W-:Y:S06]  /*80c0*/  @!P0 BRA `(.L_x_186) ;  /* 0x0000000000ec8947 */ /* 0x002fec0003800000 */
.L_x_199:
[----:B------:R-:W-:Y:S01]  /*80d0*/  IMAD R3, R3, 0x8, R0 ;  /* 0x0000000803037824 */ /* 0x000fe200078e0200 */
[----:B------:R-:W-:-:S07]  /*80e0*/  SHF.L.U32 R0, R4, 0x1f, RZ ;  /* 0x0000001f04007819 */ /* 0x000fce00000006ff */
.L_x_187:
[----:B--2---:R2:W3:Y:S02]  /*80f0*/  SYNCS.PHASECHK.TRANS64.TRYWAIT P0, [R3+URZ], R0 ;  /* 0x00000000030075a7 */ /* 0x0044e4000800017f */
[----:B---3--:R-:W-:Y:S05]  /*8100*/  @!P0 NANOSLEEP.SYNCS 0x989680 ;  /* 0x009896800000895d */ /* 0x008fea0003900000 */
[----:B------:R-:W3:Y:S02]  /*8110*/  @!P0 SYNCS.PHASECHK.TRANS64 P0, [R3+URZ], R0 ;  /* 0x00000000030085a7 */ /* 0x000ee4000800007f */
[----:B---3--:R-:W-:Y:S05]  /*8120*/  @!P0 BRA `(.L_x_187) ;  /* 0xfffffffc00f08947 */ /* 0x008fea000383ffff */
.L_x_180:
[----:B------:R-:W-:Y:S05]  /*8130*/  BSYNC B0 ;  /* 0x0000000000007941 */ /* 0x000fea0003800000 */
.L_x_179:
[----:B------:R-:W-:Y:S05]  /*8140*/  EXIT ;  /* 0x000000000000794d */ /* 0x000fea0003800000 */
.L_x_21:
[----:B-1----:R1:W2:Y:S02]  /*8150*/  SYNCS.PHASECHK.TRANS64.TRYWAIT P1, [R3+URZ], R0 ;  /* 0x00000000030075a7 */ /* 0x0022a4000802017f */
[----:B--2---:R-:W-:Y:S05]  /*8160*/  @!P1 NANOSLEEP.SYNCS 0x989680 ;  /* 0x009896800000995d */ /* 0x004fea0003900000 */
[----:B------:R-:W2:Y:S02]  /*8170*/  @!P1 SYNCS.PHASECHK.TRANS64 P1, [R3+URZ], R0 ;  /* 0x00000000030095a7 */ /* 0x000ea4000802007f */
[----:B--2---:R-:W-:Y:S05]  /*8180*/  @!P1 BRA `(.L_x_21) ;  /* 0xfffffffc00f09947 */ /* 0x004fea000383ffff */
[----:B------:R-:W-:Y:S05]  /*8190*/  BRA `(.L_x_20) ;  /* 0xffffff9400987947 */ /* 0x000fea000383ffff */
.L_x_26:
[----:B-1----:R1:W2:Y:S02]  /*81a0*/  SYNCS.PHASECHK.TRANS64.TRYWAIT P1, [R5+URZ], R4 ;  /* 0x00000004050075a7 */ /* 0x0022a4000802017f */
[----:B--2---:R-:W-:Y:S05]  /*81b0*/  @!P1 NANOSLEEP.SYNCS 0x989680 ;  /* 0x009896800000995d */ /* 0x004fea0003900000 */
[----:B------:R-:W2:Y:S02]  /*81c0*/  @!P1 SYNCS.PHASECHK.TRANS64 P1, [R5+URZ], R4 ;  /* 0x00000004050095a7 */ /* 0x000ea4000802007f */
[----:B--2---:R-:W-:Y:S05]  /*81d0*/  @!P1 BRA `(.L_x_26) ;  /* 0xfffffffc00f09947 */ /* 0x004fea000383ffff */
[----:B------:R-:W-:Y:S05]  /*81e0*/  BRA `(.L_x_25) ;  /* 0xffffff9800747947 */ /* 0x000fea000383ffff */
.L_x_167:
[----:B------:R-:W-:Y:S01]  /*81f0*/  BSSY B1, `(.L_x_188) ;  /* 0x0000006000017945 */ /* 0x000fe20003800000 */
[----:B------:R-:W-:-:S07]  /*8200*/  IMAD.MOV.U32 R15, RZ, RZ, -0x1 ;  /* 0xffffffffff0f7424 */ /* 0x000fce00078e00ff */
[----:B------:R-:W-:Y:S05]  /*8210*/  WARPSYNC.COLLECTIVE R15, `(.L_x_189) ;  /* 0x000000000f0c7348 */ /* 0x000fea0003c00000 */
[----:B------:R-:W-:Y:S02]  /*8220*/  ELECT P6, UR62, PT ;  /* 0x00000000003e782f */ /* 0x000fe400038c0000 */
[----:B------:R-:W-:Y:S01]  /*8230*/  MOV R14, UR62 ;  /* 0x0000003e000e7c02 */ /* 0x000fe20008000f00 */
[----:B------:R-:W-:Y:S10]  /*8240*/  ENDCOLLECTIVE ;  /* 0x000000000000791b */ /* 0x000ff40003800000 */
.L_x_189:
[----:B------:R-:W-:Y:S05]  /*8250*/  BSYNC B1 ;  /* 0x0000000000017941 */ /* 0x000fea0003800000 */
.L_x_188:
[----:B------:R-:W-:Y:S05]  /*8260*/  BRA `(.L_x_190) ;  /* 0xffffffec00ac7947 */ /* 0x000fea000383ffff */
.L_x_170:
[----:B0-----:R0:W1:Y:S02]  /*8270*/  SYNCS.PHASECHK.TRANS64.TRYWAIT P0, [R21+URZ+0x30], R12 ;  /* 0x0000300c150075a7 */ /* 0x001064000800017f */
[----:B-1----:R-:W-:Y:S05]  /*8280*/  @!P0 NANOSLEEP.SYNCS 0x989680 ;  /* 0x009896800000895d */ /* 0x002fea0003900000 */
[----:B------:R-:W1:Y:S02]  /*8290*/  @!P0 SYNCS.PHASECHK.TRANS64 P0, [R21+URZ+0x30], R12 ;  /* 0x0000300c150085a7 */ /* 0x000e64000800007f */
[----:B-1----:R-:W-:Y:S05]  /*82a0*/  @!P0 BRA `(.L_x_170) ;  /* 0xfffffffc00f08947 */ /* 0x002fea000383ffff */
[----:B------:R-:W-:Y:S05]  /*82b0*/  BRA `(.L_x_191) ;  /* 0xffffffec00f47947 */ /* 0x000fea000383ffff */
.L_x_178:
[----:B------:R-:W-:Y:S01]  /*82c0*/  BSSY B0, `(.L_x_192) ;  /* 0x0000006000007945 */ /* 0x000fe20003800000 */
[----:B------:R-:W-:-:S07]  /*82d0*/  IMAD.MOV.U32 R15, RZ, RZ, -0x1 ;  /* 0xffffffffff0f7424 */ /* 0x000fce00078e00ff */
[----:B------:R-:W-:Y:S05]  /*82e0*/  WARPSYNC.COLLECTIVE R15, `(.L_x_193) ;  /* 0x000000000f0c7348 */ /* 0x000fea0003c00000 */
[----:B------:R-:W-:Y:S02]  /*82f0*/  ELECT P6, UR62, PT ;  /* 0x00000000003e782f */ /* 0x000fe400038c0000 */
[----:B------:R-:W-:Y:S01]  /*8300*/  MOV R14, UR62 ;  /* 0x0000003e000e7c02 */ /* 0x000fe20008000f00 */
[----:B------:R-:W-:Y:S10]  /*8310*/  ENDCOLLECTIVE ;  /* 0x000000000000791b */ /* 0x000ff40003800000 */
.L_x_193:
[----:B------:R-:W-:Y:S05]  /*8320*/  BSYNC B0 ;  /* 0x0000000000007941 */ /* 0x000fea0003800000 */
.L_x_192:
[----:B------:R-:W-:Y:S05]  /*8330*/  BRA `(.L_x_194) ;  /* 0xfffffff800887947 */ /* 0x000fea000383ffff */
.L_x_182:
[----:B0-----:R0:W1:Y:S02]  /*8340*/  SYNCS.PHASECHK.TRANS64.TRYWAIT P0, [R7+URZ], R4 ;  /* 0x00000004070075a7 */ /* 0x001064000800017f */
[----:B-1----:R-:W-:Y:S05]  /*8350*/  @!P0 NANOSLEEP.SYNCS 0x989680 ;  /* 0x009896800000895d */ /* 0x002fea0003900000 */
[----:B------:R-:W1:Y:S02]  /*8360*/  @!P0 SYNCS.PHASECHK.TRANS64 P0, [R7+URZ], R4 ;  /* 0x00000004070085a7 */ /* 0x000e64000800007f */
[----:B-1----:R-:W-:Y:S05]  /*8370*/  @!P0 BRA `(.L_x_182) ;  /* 0xfffffffc00f08947 */ /* 0x002fea000383ffff */
[----:B------:R-:W-:Y:S05]  /*8380*/  BRA `(.L_x_195) ;  /* 0xfffffff800c87947 */ /* 0x000fea000383ffff */
.L_x_183:
[----:B0-----:R0:W1:Y:S02]  /*8390*/  SYNCS.PHASECHK.TRANS64.TRYWAIT P0, [R8+URZ], R5 ;  /* 0x00000005080075a7 */ /* 0x001064000800017f */
[----:B-1----:R-:W-:Y:S05]  /*83a0*/  @!P0 NANOSLEEP.SYNCS 0x989680 ;  /* 0x009896800000895d */ /* 0x002fea0003900000 */
[----:B------:R-:W1:Y:S02]  /*83b0*/  @!P0 SYNCS.PHASECHK.TRANS64 P0, [R8+URZ], R5 ;  /* 0x00000005080085a7 */ /* 0x000e64000800007f */
[----:B-1----:R-:W-:Y:S05]  /*83c0*/  @!P0 BRA `(.L_x_183) ;  /* 0xfffffffc00f08947 */ /* 0x002fea000383ffff */
[----:B------:R-:W-:Y:S05]  /*83d0*/  BRA `(.L_x_196) ;  /* 0xfffffff800d87947 */ /* 0x000fea000383ffff */
.L_x_184:
[----:B0-----:R0:W1:Y:S02]  /*83e0*/  SYNCS.PHASECHK.TRANS64.TRYWAIT P0, [R9+URZ], R4 ;  /* 0x00000004090075a7 */ /* 0x001064000800017f */
[----:B-1----:R-:W-:Y:S05]  /*83f0*/  @!P0 NANOSLEEP.SYNCS 0x989680 ;  /* 0x009896800000895d */ /* 0x002fea0003900000 */
[----:B------:R-:W1:Y:S02]  /*8400*/  @!P0 SYNCS.PHASECHK.TRANS64 P0, [R9+URZ], R4 ;  /* 0x00000004090085a7 */ /* 0x000e64000800007f */
[----:B-1----:R-:W-:Y:S05]  /*8410*/  @!P0 BRA `(.L_x_184) ;  /* 0xfffffffc00f08947 */ /* 0x002fea000383ffff */
[----:B------:R-:W-:Y:S05]  /*8420*/  BRA `(.L_x_197) ;  /* 0xfffffff800e87947 */ /* 0x000fea000383ffff */
.L_x_185:
[----:B0-----:R0:W1:Y:S02]  /*8430*/  SYNCS.PHASECHK.TRANS64.TRYWAIT P0, [R8+URZ], R5 ;  /* 0x00000005080075a7 */ /* 0x001064000800017f */
[----:B-1----:R-:W-:Y:S05]  /*8440*/  @!P0 NANOSLEEP.SYNCS 0x989680 ;  /* 0x009896800000895d */ /* 0x002fea0003900000 */
[----:B------:R-:W1:Y:S02]  /*8450*/  @!P0 SYNCS.PHASECHK.TRANS64 P0, [R8+URZ], R5 ;  /* 0x00000005080085a7 */ /* 0x000e64000800007f */
[----:B-1----:R-:W-:Y:S05]  /*8460*/  @!P0 BRA `(.L_x_185) ;  /* 0xfffffffc00f08947 */ /* 0x002fea000383ffff */
[----:B------:R-:W-:Y:S05]  /*8470*/  BRA `(.L_x_198) ;  /* 0xfffffff800f87947 */ /* 0x000fea000383ffff */
.L_x_186:
[----:B-1----:R1:W2:Y:S02]  /*8480*/  SYNCS.PHASECHK.TRANS64.TRYWAIT P0, [R11+URZ], R6 ;  /* 0x000000060b0075a7 */ /* 0x0022a4000800017f */
[----:B--2---:R-:W-:Y:S05]  /*8490*/  @!P0 NANOSLEEP.SYNCS 0x989680 ;  /* 0x009896800000895d */ /* 0x004fea0003900000 */
[----:B------:R-:W2:Y:S02]  /*84a0*/  @!P0 SYNCS.PHASECHK.TRANS64 P0, [R11+URZ], R6 ;  /* 0x000000060b0085a7 */ /* 0x000ea4000800007f */
[----:B--2---:R-:W-:Y:S05]  /*84b0*/  @!P0 BRA `(.L_x_186) ;  /* 0xfffffffc00f08947 */ /* 0x004fea000383ffff */
[----:B------:R-:W-:Y:S05]  /*84c0*/  BRA `(.L_x_199) ;  /* 0xfffffffc00007947 */ /* 0x000fea000383ffff */
.L_x_200:
[----:B------:R-:W-:-:S00]  /*84d0*/  BRA `(.L_x_200) ;  /* 0xfffffffc00fc7947 */ /* 0x000fc0000383ffff */
[----:B------:R-:W-:-:S00]  /*84e0*/  NOP ;  /* 0x0000000000007918 */ /* 0x000fc00000000000 */
        /* <DEDUP_REMOVED lines=9> */
.L_x_201:


//--------------------- .nv.global.init           --------------------------
	.section	.nv.global.init,"aw",@progbits
.nv.global.init:
	.type		$str$22,@object
	.size		$str$22,($str$23 - $str$22)
$str$22:
        /*0000*/ 	.byte	0x6b, 0x5f, 0x74, 0x69, 0x6c, 0x65, 0x5f, 0x63, 0x6f, 0x75, 0x6e, 0x74, 0x20, 0x3e, 0x3d, 0x20
        /*0010*/ 	.byte	0x31, 0x00
	.type		$str$23,@object
	.size		$str$23,(__unnamed_1 - $str$23)
$str$23:
        /*0012*/ 	.byte	0x2f, 0x74, 0x6d, 0x70, 0x2f, 0x63, 0x75, 0x74, 0x6c, 0x61, 0x73, 0x73, 0x5f, 0x73, 0x77, 0x65
        /*0022*/ 	.byte	0x65, 0x70, 0x5f, 0x73, 0x72, 0x63, 0x2f, 0x69, 0x6e, 0x63, 0x6c, 0x75, 0x64, 0x65, 0x2f, 0x63
        /*0032*/ 	.byte	0x75, 0x74, 0x6c, 0x61, 0x73, 0x73, 0x2f, 0x67, 0x65, 0x6d, 0x6d, 0x2f, 0x63, 0x6f, 0x6c, 0x6c
        /*0042*/ 	.byte	0x65, 0x63, 0x74, 0x69, 0x76, 0x65, 0x2f, 0x73, 0x6d, 0x39, 0x30, 0x5f, 0x6d, 0x6d, 0x61, 0x5f
        /*0052*/ 	.byte	0x74, 0x6d, 0x61, 0x5f, 0x67, 0x6d, 0x6d, 0x61, 0x5f, 0x73, 0x73, 0x5f, 0x77, 0x61, 0x72, 0x70
        /*0062*/ 	.byte	0x73, 0x70, 0x65, 0x63, 0x69, 0x61, 0x6c, 0x69, 0x7a, 0x65, 0x64, 0x2e, 0x68, 0x70, 0x70, 0x00
	.type		__unnamed_1,@object
	.size		__unnamed_1,(.L_0 - __unnamed_1)
__unnamed_1:
        /*0072*/ 	.byte	0x76, 0x6f, 0x69, 0x64, 0x20, 0x63, 0x75, 0x74, 0x6c, 0x61, 0x73, 0x73, 0x3a, 0x3a, 0x67, 0x65
        /* <DEDUP_REMOVED lines=181> */
        /*0bd2*/ 	.byte	0x00
.L_0:


//--------------------- .nv.shared._ZN7cutlass13device_kernelINS_4gemm6kernel13GemmUniversalIN4cute5tupleIJiiiiEEENS1_10collective13CollectiveMmaINS1_34MainloopSm90TmaGmmaWarpSpecializedILi6ENS5_IJNS4_1CILi4EEENSA_ILi2EEENSA_ILi1EEEEEENS1_35KernelTmaWarpSpecializedCooperativeEEENS5_IJNSA_ILi128EEESH_NSA_ILi64EEEEEENS_6half_tENS5_IJSD_llEEESK_SL_NS4_8TiledMMAINS4_8MMA_AtomIJNS4_4SM904GMMA26MMA_64x128x16_F32F16F16_SSILNSP_5MajorE1ELSR_1ELNSP_7ScaleInE1ELSS_1EEEEEENS4_6LayoutINS5_IJSC_SD_SD_EEENS5_IJSD_NSA_ILi0EEESX_EEEEENS5_IJNS4_10UnderscoreES10_S10_EEEEENS4_23SM90_TMA_LOAD_MULTICASTENS4_14ComposedLayoutINS4_7SwizzleILi3ELi4ELi3EEENS4_18smem_ptr_flag_bitsILi16EEENSV_INS5_IJSI_NSA_ILi8EEEEEENS5_IJSD_SI_EEEEEEEvNS4_8identityES13_S1D_vS1E_EENS_8epilogue10collective6detail29Sm90TmaWarpSpecializedAdapterINS1H_15DefaultEpilogueISK_NS5_IJlSD_lEEES1L_NS1G_6thread17LinearCombinationISK_Li1EffLNS1M_9ScaleType4KindE0ELNS_15FloatRoundStyleE2ESK_EENS1_15EpilogueDefaultEEEEEvvEEEEvNT_6ParamsE --------------------------
	.section	.nv.shared._ZN7cutlass13device_kernelINS_4gemm6kernel13GemmUniversalIN4cute5tupleIJiiiiEEENS1_10collective13CollectiveMmaINS1_34MainloopSm90TmaGmmaWarpSpecializedILi6ENS5_IJNS4_1CILi4EEENSA_ILi2EEENSA_ILi1EEEEEENS1_35KernelTmaWarpSpecializedCooperativeEEENS5_IJNSA_ILi128EEESH_NSA_ILi64EEEEEENS_6half_tENS5_IJSD_llEEESK_SL_NS4_8TiledMMAINS4_8MMA_AtomIJNS4_4SM904GMMA26MMA_64x128x16_F32F16F16_SSILNSP_5MajorE1ELSR_1ELNSP_7ScaleInE1ELSS_1EEEEEENS4_6LayoutINS5_IJSC_SD_SD_EEENS5_IJSD_NSA_ILi0EEESX_EEEEENS5_IJNS4_10UnderscoreES10_S10_EEEEENS4_23SM90_TMA_LOAD_MULTICASTENS4_14ComposedLayoutINS4_7SwizzleILi3ELi4ELi3EEENS4_18smem_ptr_flag_bitsILi16EEENSV_INS5_IJSI_NSA_ILi8EEEEEENS5_IJSD_SI_EEEEEEEvNS4_8identityES13_S1D_vS1E_EENS_8epilogue10collective6detail29Sm90TmaWarpSpecializedAdapterINS1H_15DefaultEpilogueISK_NS5_IJlSD_lEEES1L_NS1G_6thread17LinearCombinationISK_Li1EffLNS1M_9ScaleType4KindE0ELNS_15FloatRoundStyleE2ESK_EENS1_15EpilogueDefaultEEEEEvvEEEEvNT_6ParamsE,"aw",@nobits
	.sectionflags	@""
	.align	16
	.zero		1024


//--------------------- .nv.shared.reserved.0     --------------------------
	.section	.nv.shared.reserved.0,"aw",@nobits
	.weak		__nv_reservedSMEM_offset_0_alias
	.size		__nv_reservedSMEM_offset_0_alias, 0, 0
	.other		__nv_reservedSMEM_offset_0_alias,@"STO_CUDA_RESERVED_SHARED STV_DEFAULT"
__nv_reservedSMEM_offset_0_alias:
	.zero		0


//--------------------- .nv.global                --------------------------
	.section	.nv.global,"aw",@nobits
.nv.global:
	.type		_ZN40_INTERNAL_2ac1f314_4_k_cu_a795173f_239924cute1_E,@object
	.size		_ZN40_INTERNAL_2ac1f314_4_k_cu_a795173f_239924cute1_E,(_ZN40_INTERNAL_2ac1f314_4_k_cu_a795173f_239924cuda3std3__45__cpo6cbeginE - _ZN40_INTERNAL_2ac1f314_4_k_cu_a795173f_239924cute1_E)
_ZN40_INTERNAL_2ac1f314_4_k_cu_a795173f_239924cute1_E:
	.zero		1
	.type		_ZN40_INTERNAL_2ac1f314_4_k_cu_a795173f_239924cuda3std3__45__cpo6cbeginE,@object
	.size		_ZN40_INTERNAL_2ac1f314_4_k_cu_a795173f_239924cuda3std3__45__cpo6cbeginE,(_ZN40_INTERNAL_2ac1f314_4_k_cu_a795173f_239924cuda3std3__48in_placeE - _ZN40_INTERNAL_2ac1f314_4_k_cu_a795173f_239924cuda3std3__45__cpo6cbeginE)
_ZN40_INTERNAL_2ac1f314_4_k_cu_a795173f_239924cuda3std3__45__cpo6cbeginE:
	.zero		1
	.type		_ZN40_INTERNAL_2ac1f314_4_k_cu_a795173f_239924cuda3std3__48in_placeE,@object
	.size		_ZN40_INTERNAL_2ac1f314_4_k_cu_a795173f_239924cuda3std3__48in_placeE,(_ZN40_INTERNAL_2ac1f314_4_k_cu_a795173f_239924cuda3std6ranges3__45__cpo9iter_moveE - _ZN40_INTERNAL_2ac1f314_4_k_cu_a795173f_239924cuda3std3__48in_placeE)
_ZN40_INTERNAL_2ac1f314_4_k_cu_a795173f_239924cuda3std3__48in_placeE:
	.zero		1
	.type		_ZN40_INTERNAL_2ac1f314_4_k_cu_a795173f_239924cuda3std6ranges3__45__cpo9iter_moveE,@object
	.size		_ZN40_INTERNAL_2ac1f314_4_k_cu_a795173f_239924cuda3std6ranges3__45__cpo9iter_moveE,(_ZN40_INTERNAL_2ac1f314_4_k_cu_a795173f_239924cuda3std3__45__cpo5beginE - _ZN40_INTERNAL_2ac1f314_4_k_cu_a795173f_239924cuda3std6ranges3__45__cpo9iter_moveE)
_ZN40_INTERNAL_2ac1f314_4_k_cu_a795173f_239924cuda3std6ranges3__45__cpo9iter_moveE:
	.zero		1
	.type		_ZN40_INTERNAL_2ac1f314_4_k_cu_a795173f_239924cuda3std3__45__cpo5beginE,@object
	.size		_ZN40_INTERNAL_2ac1f314_4_k_cu_a795173f_239924cuda3std3__45__cpo5beginE,(_ZN40_INTERNAL_2ac1f314_4_k_cu_a795173f_239924cuda3std3__442_GLOBAL__N__2ac1f314_4_k_cu_a795173f_239926ignoreE - _ZN40_INTERNAL_2ac1f314_4_k_cu_a795173f_239924cuda3std3__45__cpo5beginE)
_ZN40_INTERNAL_2ac1f314_4_k_cu_a795173f_239924cuda3std3__45__cpo5beginE:
	.zero		1
	.type		_ZN40_INTERNAL_2ac1f314_4_k_cu_a795173f_239924cuda3std3__442_GLOBAL__N__2ac1f314_4_k_cu_a795173f_239926ignoreE,@object
	.size		_ZN40_INTERNAL_2ac1f314_4_k_cu_a795173f_239924cuda3std3__442_GLOBAL__N__2ac1f314_4_k_cu_a795173f_239926ignoreE,(_ZN40_INTERNAL_2ac1f314_4_k_cu_a795173f_239924cute7productE - _ZN40_INTERNAL_2ac1f314_4_k_cu_a795173f_239924cuda3std3__442_GLOBAL__N__2ac1f314_4_k_cu_a795173f_239926ignoreE)
_ZN40_INTERNAL_2ac1f314_4_k_cu_a795173f_239924cuda3std3__442_GLOBAL__N__2ac1f314_4_k_cu_a795173f_239926ignoreE:
	.zero		1
	.type		_ZN40_INTERNAL_2ac1f314_4_k_cu_a795173f_239924cute7productE,@object
	.size		_ZN40_INTERNAL_2ac1f314_4_k_cu_a795173f_239924cute7productE,(_ZN40_INTERNAL_2ac1f314_4_k_cu_a795173f_239924cuda3std3__45__cpo3endE - _ZN40_INTERNAL_2ac1f314_4_k_cu_a795173f_239924cute7productE)
_ZN40_INTERNAL_2ac1f314_4_k_cu_a795173f_239924cute7productE:
	.zero		1
	.type		_ZN40_INTERNAL_2ac1f314_4_k_cu_a795173f_239924cuda3std3__45__cpo3endE,@object
	.size		_ZN40_INTERNAL_2ac1f314_4_k_cu_a795173f_239924cuda3std3__45__cpo3endE,(_ZN40_INTERNAL_2ac1f314_4_k_cu_a795173f_239924cuda3std3__419piecewise_constructE - _ZN40_INTERNAL_2ac1f314_4_k_cu_a795173f_239924cuda3std3__45__cpo3endE)
_ZN40_INTERNAL_2ac1f314_4_k_cu_a795173f_239924cuda3std3__45__cpo3endE:
	.zero		1
	.type		_ZN40_INTERNAL_2ac1f314_4_k_cu_a795173f_239924cuda3std3__419piecewise_constructE,@object
	.size		_ZN40_INTERNAL_2ac1f314_4_k_cu_a795173f_239924cuda3std3__419piecewise_constructE,(_ZN40_INTERNAL_2ac1f314_4_k_cu_a795173f_239924cuda3std3__45__cpo4cendE - _ZN40_INTERNAL_2ac1f314_4_k_cu_a795173f_239924cuda3std3__419piecewise_constructE)
_ZN40_INTERNAL_2ac1f314_4_k_cu_a795173f_239924cuda3std3__419piecewise_constructE:
	.zero		1
	.type		_ZN40_INTERNAL_2ac1f314_4_k_cu_a795173f_239924cuda3std3__45__cpo4cendE,@object
	.size		_ZN40_INTERNAL_2ac1f314_4_k_cu_a795173f_239924cuda3std3__45__cpo4cendE,(_ZN40_INTERNAL_2ac1f314_4_k_cu_a795173f_239924cuda3std6ranges3__45__cpo4swapE - _ZN40_INTERNAL_2ac1f314_4_k_cu_a795173f_239924cuda3std3__45__cpo4cendE)
_ZN40_INTERNAL_2ac1f314_4_k_cu_a795173f_239924cuda3std3__45__cpo4cendE:
	.zero		1
	.type		_ZN40_INTERNAL_2ac1f314_4_k_cu_a795173f_239924cuda3std6ranges3__45__cpo4swapE,@object
	.size		_ZN40_INTERNAL_2ac1f314_4_k_cu_a795173f_239924cuda3std6ranges3__45__cpo4swapE,(.L_8 - _ZN40_INTERNAL_2ac1f314_4_k_cu_a795173f_239924cuda3std6ranges3__45__cpo4swapE)
_ZN40_INTERNAL_2ac1f314_4_k_cu_a795173f_239924cuda3std6ranges3__45__cpo4swapE:
	.zero		1
.L_8:


//--------------------- .nv.constant0._ZN7cutlass13device_kernelINS_4gemm6kernel13GemmUniversalIN4cute5tupleIJiiiiEEENS1_10collective13CollectiveMmaINS1_34MainloopSm90TmaGmmaWarpSpecializedILi6ENS5_IJNS4_1CILi4EEENSA_ILi2EEENSA_ILi1EEEEEENS1_35KernelTmaWarpSpecializedCooperativeEEENS5_IJNSA_ILi128EEESH_NSA_ILi64EEEEEENS_6half_tENS5_IJSD_llEEESK_SL_NS4_8TiledMMAINS4_8MMA_AtomIJNS4_4SM904GMMA26MMA_64x128x16_F32F16F16_SSILNSP_5MajorE1ELSR_1ELNSP_7ScaleInE1ELSS_1EEEEEENS4_6LayoutINS5_IJSC_SD_SD_EEENS5_IJSD_NSA_ILi0EEESX_EEEEENS5_IJNS4_10UnderscoreES10_S10_EEEEENS4_23SM90_TMA_LOAD_MULTICASTENS4_14ComposedLayoutINS4_7SwizzleILi3ELi4ELi3EEENS4_18smem_ptr_flag_bitsILi16EEENSV_INS5_IJSI_NSA_ILi8EEEEEENS5_IJSD_SI_EEEEEEEvNS4_8identityES13_S1D_vS1E_EENS_8epilogue10collective6detail29Sm90TmaWarpSpecializedAdapterINS1H_15DefaultEpilogueISK_NS5_IJlSD_lEEES1L_NS1G_6thread17LinearCombinationISK_Li1EffLNS1M_9ScaleType4KindE0ELNS_15FloatRoundStyleE2ESK_EENS1_15EpilogueDefaultEEEEEvvEEEEvNT_6ParamsE --------------------------
	.section	.nv.constant0._ZN7cutlass13device_kernelINS_4gemm6kernel13GemmUniversalIN4cute5tupleIJiiiiEEENS1_10collective13CollectiveMmaINS1_34MainloopSm90TmaGmmaWarpSpecializedILi6ENS5_IJNS4_1CILi4EEENSA_ILi2EEENSA_ILi1EEEEEENS1_35KernelTmaWarpSpecializedCooperativeEEENS5_IJNSA_ILi128EEESH_NSA_ILi64EEEEEENS_6half_tENS5_IJSD_llEEESK_SL_NS4_8TiledMMAINS4_8MMA_AtomIJNS4_4SM904GMMA26MMA_64x128x16_F32F16F16_SSILNSP_5MajorE1ELSR_1ELNSP_7ScaleInE1ELSS_1EEEEEENS4_6LayoutINS5_IJSC_SD_SD_EEENS5_IJSD_NSA_ILi0EEESX_EEEEENS5_IJNS4_10UnderscoreES10_S10_EEEEENS4_23SM90_TMA_LOAD_MULTICASTENS4_14ComposedLayoutINS4_7SwizzleILi3ELi4ELi3EEENS4_18smem_ptr_flag_bitsILi16EEENSV_INS5_IJSI_NSA_ILi8EEEEEENS5_IJSD_SI_EEEEEEEvNS4_8identityES13_S1D_vS1E_EENS_8epilogue10collective6detail29Sm90TmaWarpSpecializedAdapterINS1H_15DefaultEpilogueISK_NS5_IJlSD_lEEES1L_NS1G_6thread17LinearCombinationISK_Li1EffLNS1M_9ScaleType4KindE0ELNS_15FloatRoundStyleE2ESK_EENS1_15EpilogueDefaultEEEEEvvEEEEvNT_6ParamsE,"a",@progbits
	.sectionflags	@""
	.align	4
.nv.constant0._ZN7cutlass13device_kernelINS_4gemm6kernel13GemmUniversalIN4cute5tupleIJiiiiEEENS1_10collective13CollectiveMmaINS1_34MainloopSm90TmaGmmaWarpSpecializedILi6ENS5_IJNS4_1CILi4EEENSA_ILi2EEENSA_ILi1EEEEEENS1_35KernelTmaWarpSpecializedCooperativeEEENS5_IJNSA_ILi128EEESH_NSA_ILi64EEEEEENS_6half_tENS5_IJSD_llEEESK_SL_NS4_8TiledMMAINS4_8MMA_AtomIJNS4_4SM904GMMA26MMA_64x128x16_F32F16F16_SSILNSP_5MajorE1ELSR_1ELNSP_7ScaleInE1ELSS_1EEEEEENS4_6LayoutINS5_IJSC_SD_SD_EEENS5_IJSD_NSA_ILi0EEESX_EEEEENS5_IJNS4_10UnderscoreES10_S10_EEEEENS4_23SM90_TMA_LOAD_MULTICASTENS4_14ComposedLayoutINS4_7SwizzleILi3ELi4ELi3EEENS4_18smem_ptr_flag_bitsILi16EEENSV_INS5_IJSI_NSA_ILi8EEEEEENS5_IJSD_SI_EEEEEEEvNS4_8identityES13_S1D_vS1E_EENS_8epilogue10collective6detail29Sm90TmaWarpSpecializedAdapterINS1H_15DefaultEpilogueISK_NS5_IJlSD_lEEES1L_NS1G_6thread17LinearCombinationISK_Li1EffLNS1M_9ScaleType4KindE0ELNS_15FloatRoundStyleE2ESK_EENS1_15EpilogueDefaultEEEEEvvEEEEvNT_6ParamsE:
	.zero		1664


//--------------------- SYMBOLS --------------------------

	.type		.nv.reservedSmem.offset0,@object
	.size		.nv.reservedSmem.offset0,0x4
	.type		__assertfail,@function
